	.target	sm_100a

	.elftype	@"ET_EXEC"


//--------------------- .note.nv.tkinfo           --------------------------
	.section	.note.nv.tkinfo,"",@"SHT_NOTE"
	.sectionflags	@"SHF_NOTE_NV_TKINFO"
	.tkinfo
        /*0018*/ 	.word	0x00000002
        /*0030*/ 	.string	""
        /*0030*/ 	.string	"ptxas"
        /*0030*/ 	.string	"Cuda compilation tools, release 13.0, V13.0.88"
        /*0030*/ 	.string	"Build cuda_13.0.r13.0/compiler.36424714_0"
        /*0030*/ 	.string	"-arch sm_100a -m 64 "



//--------------------- .note.nv.cuinfo           --------------------------
	.section	.note.nv.cuinfo,"",@"SHT_NOTE"
	.sectionflags	@"SHF_NOTE_NV_CUINFO"
        /*0018*/ 	.short	0x0002
        /*001a*/ 	.short	0x0064
        /*001c*/ 	.short	0x0082
	.zero		2


//--------------------- .nv.info                  --------------------------
	.section	.nv.info,"",@"SHT_CUDA_INFO"
	.align	4


	//----- nvinfo : EIATTR_REGCOUNT
	.align		4
        /*0000*/ 	.byte	0x04, 0x2f
        /*0002*/ 	.short	(.L_19 - .L_18)
	.align		4
.L_18:
        /*0004*/ 	.word	index@(_ZN7cutlass13device_kernelINS_4gemm6kernel13GemmUniversalIN4cute5tupleIJiiiiEEENS1_10collective13CollectiveMmaINS1_35MainloopSm100TmaUmmaWarpSpecializedILi5ELi2ELi4ENS5_IJNS4_1CILi1EEENSA_ILi2EEESB_EEEEENS5_IJNSA_ILi128EEENSA_ILi64EEESG_EEENS_12float_e4m3_tENS5_IJlSB_lEEESI_SJ_NS4_8TiledMMAINS4_8MMA_AtomIJNS4_10MMA_TraitsINS4_19SM100_MMA_F8F6F4_SSEJSI_SI_fSF_SG_NS4_17integral_constantINS4_4UMMA5MajorELSQ_0EEESR_NSO_INSP_7ScaleInELSS_0EEEST_EEEEEENS4_6LayoutINS5_IJSB_SB_SB_EEENS5_IJNSA_ILi0EEESY_SY_EEEEENS5_IJNS4_10UnderscoreES11_S11_EEEEENS4_23SM90_TMA_LOAD_MULTICASTENS4_14ComposedLayoutINS4_7SwizzleILi2ELi4ELi3EEENS4_18smem_ptr_flag_bitsILi8EEENSW_INS5_IJNSA_ILi8EEESG_EEENS5_IJSG_SB_EEEEEEEvNS4_8identityENS4_13SM90_TMA_LOADES1E_vS1F_EENS_8epilogue10collective18CollectiveEpilogueINS1I_23Sm100TmaWarpSpecializedILi1ELi1ELi64ELb0ELb0EEEJSH_NS5_IJNSW_ISF_SB_EENSW_ISG_SB_EEEEESI_SJ_SI_SJ_NS1I_6fusion15FusionCallbacksIS1M_NS1Q_17LinearCombinationISI_fSI_fLNS_15FloatRoundStyleE2EEESH_S1P_JEEENS4_5SM1004TMEM4LOAD26SM100_TMEM_LOAD_32dp32b64xES1G_S1E_NS4_39AutoVectorizingCopyWithAssumedAlignmentILi128EEENS4_14SM90_TMA_STOREES1E_S21_S21_EEEvvEEEEvNT_6ParamsE)
        /*0008*/ 	.word	0x00000099


	//----- nvinfo : EIATTR_FRAME_SIZE
	.align		4
.L_19:
        /*000c*/ 	.byte	0x04, 0x11
        /*000e*/ 	.short	(.L_21 - .L_20)
	.align		4
.L_20:
        /*0010*/ 	.word	index@($__internal_2_$__cuda_sm10x_tcgen05_guardrail_trap_unallocated_columns_being_dealloced)
        /*0014*/ 	.word	0x00000000


	//----- nvinfo : EIATTR_FRAME_SIZE
	.align		4
.L_21:
        /*0018*/ 	.byte	0x04, 0x11
        /*001a*/ 	.short	(.L_23 - .L_22)
	.align		4
.L_22:
        /*001c*/ 	.word	index@($__internal_1_$__cuda_sm10x_tcgen05_guardrail_trap_phase_invalid_during_alloc)
        /*0020*/ 	.word	0x00000000


	//----- nvinfo : EIATTR_FRAME_SIZE
	.align		4
.L_23:
        /*0024*/ 	.byte	0x04, 0x11
        /*0026*/ 	.short	(.L_25 - .L_24)
	.align		4
.L_24:
        /*0028*/ 	.word	index@($__internal_0_$__cuda_sm10x_tcgen05_guardrail_trap_col_being_dealloced_not_returned_by_alloc)
        /*002c*/ 	.word	0x00000000


	//----- nvinfo : EIATTR_FRAME_SIZE
	.align		4
.L_25:
        /*0030*/ 	.byte	0x04, 0x11
        /*0032*/ 	.short	(.L_27 - .L_26)
	.align		4
.L_26:
        /*0034*/ 	.word	index@(_ZN7cutlass13device_kernelINS_4gemm6kernel13GemmUniversalIN4cute5tupleIJiiiiEEENS1_10collective13CollectiveMmaINS1_35MainloopSm100TmaUmmaWarpSpecializedILi5ELi2ELi4ENS5_IJNS4_1CILi1EEENSA_ILi2EEESB_EEEEENS5_IJNSA_ILi128EEENSA_ILi64EEESG_EEENS_12float_e4m3_tENS5_IJlSB_lEEESI_SJ_NS4_8TiledMMAINS4_8MMA_AtomIJNS4_10MMA_TraitsINS4_19SM100_MMA_F8F6F4_SSEJSI_SI_fSF_SG_NS4_17integral_constantINS4_4UMMA5MajorELSQ_0EEESR_NSO_INSP_7ScaleInELSS_0EEEST_EEEEEENS4_6LayoutINS5_IJSB_SB_SB_EEENS5_IJNSA_ILi0EEESY_SY_EEEEENS5_IJNS4_10UnderscoreES11_S11_EEEEENS4_23SM90_TMA_LOAD_MULTICASTENS4_14ComposedLayoutINS4_7SwizzleILi2ELi4ELi3EEENS4_18smem_ptr_flag_bitsILi8EEENSW_INS5_IJNSA_ILi8EEESG_EEENS5_IJSG_SB_EEEEEEEvNS4_8identityENS4_13SM90_TMA_LOADES1E_vS1F_EENS_8epilogue10collective18CollectiveEpilogueINS1I_23Sm100TmaWarpSpecializedILi1ELi1ELi64ELb0ELb0EEEJSH_NS5_IJNSW_ISF_SB_EENSW_ISG_SB_EEEEESI_SJ_SI_SJ_NS1I_6fusion15FusionCallbacksIS1M_NS1Q_17LinearCombinationISI_fSI_fLNS_15FloatRoundStyleE2EEESH_S1P_JEEENS4_5SM1004TMEM4LOAD26SM100_TMEM_LOAD_32dp32b64xES1G_S1E_NS4_39AutoVectorizingCopyWithAssumedAlignmentILi128EEENS4_14SM90_TMA_STOREES1E_S21_S21_EEEvvEEEEvNT_6ParamsE)
        /*0038*/ 	.word	0x00000000


	//----- nvinfo : EIATTR_MIN_STACK_SIZE
	.align		4
.L_27:
        /*003c*/ 	.byte	0x04, 0x12
        /*003e*/ 	.short	(.L_29 - .L_28)
	.align		4
.L_28:
        /*0040*/ 	.word	index@(_ZN7cutlass13device_kernelINS_4gemm6kernel13GemmUniversalIN4cute5tupleIJiiiiEEENS1_10collective13CollectiveMmaINS1_35MainloopSm100TmaUmmaWarpSpecializedILi5ELi2ELi4ENS5_IJNS4_1CILi1EEENSA_ILi2EEESB_EEEEENS5_IJNSA_ILi128EEENSA_ILi64EEESG_EEENS_12float_e4m3_tENS5_IJlSB_lEEESI_SJ_NS4_8TiledMMAINS4_8MMA_AtomIJNS4_10MMA_TraitsINS4_19SM100_MMA_F8F6F4_SSEJSI_SI_fSF_SG_NS4_17integral_constantINS4_4UMMA5MajorELSQ_0EEESR_NSO_INSP_7ScaleInELSS_0EEEST_EEEEEENS4_6LayoutINS5_IJSB_SB_SB_EEENS5_IJNSA_ILi0EEESY_SY_EEEEENS5_IJNS4_10UnderscoreES11_S11_EEEEENS4_23SM90_TMA_LOAD_MULTICASTENS4_14ComposedLayoutINS4_7SwizzleILi2ELi4ELi3EEENS4_18smem_ptr_flag_bitsILi8EEENSW_INS5_IJNSA_ILi8EEESG_EEENS5_IJSG_SB_EEEEEEEvNS4_8identityENS4_13SM90_TMA_LOADES1E_vS1F_EENS_8epilogue10collective18CollectiveEpilogueINS1I_23Sm100TmaWarpSpecializedILi1ELi1ELi64ELb0ELb0EEEJSH_NS5_IJNSW_ISF_SB_EENSW_ISG_SB_EEEEESI_SJ_SI_SJ_NS1I_6fusion15FusionCallbacksIS1M_NS1Q_17LinearCombinationISI_fSI_fLNS_15FloatRoundStyleE2EEESH_S1P_JEEENS4_5SM1004TMEM4LOAD26SM100_TMEM_LOAD_32dp32b64xES1G_S1E_NS4_39AutoVectorizingCopyWithAssumedAlignmentILi128EEENS4_14SM90_TMA_STOREES1E_S21_S21_EEEvvEEEEvNT_6ParamsE)
        /*0044*/ 	.word	0x00000000
.L_29:


//--------------------- .nv.compat                --------------------------
	.section	.nv.compat,"",@"SHT_CUDA_COMPAT_INFO"
	.align	4
        /*0000*/ 	.byte	0x02, 0x09, 0x01, 0x00, 0x02, 0x02, 0x02, 0x00, 0x02, 0x05, 0x05, 0x00, 0x03, 0x07, 0x01, 0x01
        /*0010*/ 	.byte	0x02, 0x03, 0x01, 0x00, 0x02, 0x06, 0x01, 0x00, 0x04, 0x0b, 0x08, 0x00, 0x09, 0x00, 0x00, 0x00
        /*0020*/ 	.byte	0x00, 0x00, 0x00, 0x00


//--------------------- .nv.info._ZN7cutlass13device_kernelINS_4gemm6kernel13GemmUniversalIN4cute5tupleIJiiiiEEENS1_10collective13CollectiveMmaINS1_35MainloopSm100TmaUmmaWarpSpecializedILi5ELi2ELi4ENS5_IJNS4_1CILi1EEENSA_ILi2EEESB_EEEEENS5_IJNSA_ILi128EEENSA_ILi64EEESG_EEENS_12float_e4m3_tENS5_IJlSB_lEEESI_SJ_NS4_8TiledMMAINS4_8MMA_AtomIJNS4_10MMA_TraitsINS4_19SM100_MMA_F8F6F4_SSEJSI_SI_fSF_SG_NS4_17integral_constantINS4_4UMMA5MajorELSQ_0EEESR_NSO_INSP_7ScaleInELSS_0EEEST_EEEEEENS4_6LayoutINS5_IJSB_SB_SB_EEENS5_IJNSA_ILi0EEESY_SY_EEEEENS5_IJNS4_10UnderscoreES11_S11_EEEEENS4_23SM90_TMA_LOAD_MULTICASTENS4_14ComposedLayoutINS4_7SwizzleILi2ELi4ELi3EEENS4_18smem_ptr_flag_bitsILi8EEENSW_INS5_IJNSA_ILi8EEESG_EEENS5_IJSG_SB_EEEEEEEvNS4_8identityENS4_13SM90_TMA_LOADES1E_vS1F_EENS_8epilogue10collective18CollectiveEpilogueINS1I_23Sm100TmaWarpSpecializedILi1ELi1ELi64ELb0ELb0EEEJSH_NS5_IJNSW_ISF_SB_EENSW_ISG_SB_EEEEESI_SJ_SI_SJ_NS1I_6fusion15FusionCallbacksIS1M_NS1Q_17LinearCombinationISI_fSI_fLNS_15FloatRoundStyleE2EEESH_S1P_JEEENS4_5SM1004TMEM4LOAD26SM100_TMEM_LOAD_32dp32b64xES1G_S1E_NS4_39AutoVectorizingCopyWithAssumedAlignmentILi128EEENS4_14SM90_TMA_STOREES1E_S21_S21_EEEvvEEEEvNT_6ParamsE --------------------------
	.section	.nv.info._ZN7cutlass13device_kernelINS_4gemm6kernel13GemmUniversalIN4cute5tupleIJiiiiEEENS1_10collective13CollectiveMmaINS1_35MainloopSm100TmaUmmaWarpSpecializedILi5ELi2ELi4ENS5_IJNS4_1CILi1EEENSA_ILi2EEESB_EEEEENS5_IJNSA_ILi128EEENSA_ILi64EEESG_EEENS_12float_e4m3_tENS5_IJlSB_lEEESI_SJ_NS4_8TiledMMAINS4_8MMA_AtomIJNS4_10MMA_TraitsINS4_19SM100_MMA_F8F6F4_SSEJSI_SI_fSF_SG_NS4_17integral_constantINS4_4UMMA5MajorELSQ_0EEESR_NSO_INSP_7ScaleInELSS_0EEEST_EEEEEENS4_6LayoutINS5_IJSB_SB_SB_EEENS5_IJNSA_ILi0EEESY_SY_EEEEENS5_IJNS4_10UnderscoreES11_S11_EEEEENS4_23SM90_TMA_LOAD_MULTICASTENS4_14ComposedLayoutINS4_7SwizzleILi2ELi4ELi3EEENS4_18smem_ptr_flag_bitsILi8EEENSW_INS5_IJNSA_ILi8EEESG_EEENS5_IJSG_SB_EEEEEEEvNS4_8identityENS4_13SM90_TMA_LOADES1E_vS1F_EENS_8epilogue10collective18CollectiveEpilogueINS1I_23Sm100TmaWarpSpecializedILi1ELi1ELi64ELb0ELb0EEEJSH_NS5_IJNSW_ISF_SB_EENSW_ISG_SB_EEEEESI_SJ_SI_SJ_NS1I_6fusion15FusionCallbacksIS1M_NS1Q_17LinearCombinationISI_fSI_fLNS_15FloatRoundStyleE2EEESH_S1P_JEEENS4_5SM1004TMEM4LOAD26SM100_TMEM_LOAD_32dp32b64xES1G_S1E_NS4_39AutoVectorizingCopyWithAssumedAlignmentILi128EEENS4_14SM90_TMA_STOREES1E_S21_S21_EEEvvEEEEvNT_6ParamsE,"",@"SHT_CUDA_INFO"
	.sectionflags	@""
	.align	4


	//----- nvinfo : EIATTR_CUDA_API_VERSION
	.align		4
        /*0000*/ 	.byte	0x04, 0x37
        /*0002*/ 	.short	(.L_31 - .L_30)
.L_30:
        /*0004*/ 	.word	0x00000082


	//----- nvinfo : EIATTR_KPARAM_INFO
	.align		4
.L_31:
        /*0008*/ 	.byte	0x04, 0x17
        /*000a*/ 	.short	(.L_33 - .L_32)
.L_32:
        /*000c*/ 	.word	0x00000000
        /*0010*/ 	.short	0x0000
        /*0012*/ 	.short	0x0000
        /*0014*/ 	.byte	0x00, 0xf0, 0x01, 0x20


	//----- nvinfo : EIATTR_AT_ENTRY_FRAGMENTS
	.align		4
.L_33:
        /*0018*/ 	.byte	0x04, 0x4f
        /*001a*/ 	.short	(.L_35 - .L_34)


	//   ....[0]....
.L_34:
        /*001c*/ 	.word	0x00000006


	//----- nvinfo : EIATTR_RESERVED_SMEM_USED
	.align		4
.L_35:
        /*0020*/ 	.byte	0x01, 0x41
	.zero		2


	//----- nvinfo : EIATTR_SPARSE_MMA_MASK
	.align		4
        /*0024*/ 	.byte	0x03, 0x50
        /*0026*/ 	.short	0x0000


	//----- nvinfo : EIATTR_TCGEN05_1CTA_USED
	.align		4
        /*0028*/ 	.byte	0x01, 0x51
	.zero		2


	//----- nvinfo : EIATTR_MAXREG_COUNT
	.align		4
        /*002c*/ 	.byte	0x03, 0x1b
        /*002e*/ 	.short	0x00ff


	//----- nvinfo : EIATTR_NUM_BARRIERS
	.align		4
        /*0030*/ 	.byte	0x02, 0x4c
        /*0032*/ 	.byte	0x07
	.zero		1


	//----- nvinfo : EIATTR_EXTERNS
	.align		4
        /*0034*/ 	.byte	0x04, 0x0f
        /*0036*/ 	.short	(.L_37 - .L_36)


	//   ....[0]....
	.align		4
.L_36:
        /*0038*/ 	.word	index@(__assertfail)


	//----- nvinfo : EIATTR_MERCURY_ISA_VERSION
	.align		4
.L_37:
        /*003c*/ 	.byte	0x03, 0x5f
        /*003e*/ 	.short	0x0101


	//----- nvinfo : EIATTR_INT_WARP_WIDE_INSTR_OFFSETS
	.align		4
        /*0040*/ 	.byte	0x04, 0x31
        /*0042*/ 	.short	(.L_39 - .L_38)


	//   ....[0]....
.L_38:
        /*0044*/ 	.word	0x00003b60


	//   ....[1]....
        /*0048*/ 	.word	0x00003b90


	//   ....[2]....
        /*004c*/ 	.word	0x00003bb0


	//   ....[3]....
        /*0050*/ 	.word	0x000046e0


	//   ....[4]....
        /*0054*/ 	.word	0x00004790


	//----- nvinfo : EIATTR_COOP_GROUP_MASK_REGIDS
	.align		4
.L_39:
        /*0058*/ 	.byte	0x04, 0x29
        /*005a*/ 	.short	(.L_41 - .L_40)


	//   ....[0]....
.L_40:
        /*005c*/ 	.word	0xffffffff


	//   ....[1]....
        /*0060*/ 	.word	0xffffffff


	//   ....[2]....
        /*0064*/ 	.word	0xffffffff


	//   ....[3]....
        /*0068*/ 	.word	0xffffffff


	//   ....[4]....
        /*006c*/ 	.word	0xffffffff


	//   ....[5]....
        /*0070*/ 	.word	0xffffffff


	//   ....[6]....
        /*0074*/ 	.word	0xffffffff


	//   ....[7]....
        /*0078*/ 	.word	0xffffffff


	//   ....[8]....
        /*007c*/ 	.word	0xffffffff


	//   ....[9]....
        /*0080*/ 	.word	0xffffffff


	//   ....[10]....
        /*0084*/ 	.word	0xffffffff


	//   ....[11]....
        /*0088*/ 	.word	0xffffffff


	//   ....[12]....
        /*008c*/ 	.word	0xffffffff


	//   ....[13]....
        /*0090*/ 	.word	0xffffffff


	//----- nvinfo : EIATTR_COOP_GROUP_INSTR_OFFSETS
	.align		4
.L_41:
        /*0094*/ 	.byte	0x04, 0x28
        /*0096*/ 	.short	(.L_43 - .L_42)


	//   ....[0]....
.L_42:
        /*0098*/ 	.word	0x00000080


	//   ....[1]....
        /*009c*/ 	.word	0x000004e0


	//   ....[2]....
        /*00a0*/ 	.word	0x000006b0


	//   ....[3]....
        /*00a4*/ 	.word	0x000007f0


	//   ....[4]....
        /*00a8*/ 	.word	0x000008f0


	//   ....[5]....
        /*00ac*/ 	.word	0x00000a60


	//   ....[6]....
        /*00b0*/ 	.word	0x00000c00


	//   ....[7]....
        /*00b4*/ 	.word	0x00000db0


	//   ....[8]....
        /*00b8*/ 	.word	0x00001f60


	//   ....[9]....
        /*00bc*/ 	.word	0x00002e90


	//   ....[10]....
        /*00c0*/ 	.word	0x000030a0


	//   ....[11]....
        /*00c4*/ 	.word	0x000030d0


	//   ....[12]....
        /*00c8*/ 	.word	0x00003a40


	//   ....[13]....
        /*00cc*/ 	.word	0x00003c70


	//----- nvinfo : EIATTR_VRC_CTA_INIT_COUNT
	.align		4
.L_43:
        /*00d0*/ 	.byte	0x02, 0x4a
        /*00d2*/ 	.byte	0x80
	.zero		1


	//----- nvinfo : EIATTR_SYSCALL_OFFSETS
	.align		4
        /*00d4*/ 	.byte	0x04, 0x46
        /*00d6*/ 	.short	(.L_45 - .L_44)


	//   ....[0]....
.L_44:
        /*00d8*/ 	.word	0x000052d0


	//   ....[1]....
        /*00dc*/ 	.word	0x00005410


	//   ....[2]....
        /*00e0*/ 	.word	0x00005bd0


	//----- nvinfo : EIATTR_MBARRIER_INSTR_OFFSETS
	.align		4
.L_45:
        /*00e4*/ 	.byte	0x04, 0x39
        /*00e6*/ 	.short	(.L_47 - .L_46)


	//   ....[0]....
.L_46:
        /*00e8*/ 	.word	0x00000600
        /*00ec*/ 	.word	0x000000ff
        /*00f0*/ 	.word	0x00000000
        /*00f4*/ 	.short	0x0100
        /*00f6*/ 	.byte	0x04
	.zero		1


	//   ....[1]....
        /*00f8*/ 	.word	0x00000610
        /*00fc*/ 	.word	0x000000ff
        /*0100*/ 	.word	0x00000028
        /*0104*/ 	.short	0x0100
        /*0106*/ 	.byte	0x04
	.zero		1


	//   ....[2]....
        /*0108*/ 	.word	0x00000620
        /*010c*/ 	.word	0x000000ff
        /*0110*/ 	.word	0x00000008
        /*0114*/ 	.short	0x0100
        /*0116*/ 	.byte	0x04
	.zero		1


	//   ....[3]....
        /*0118*/ 	.word	0x00000630
        /*011c*/ 	.word	0x000000ff
        /*0120*/ 	.word	0x00000030
        /*0124*/ 	.short	0x0100
        /*0126*/ 	.byte	0x04
	.zero		1


	//   ....[4]....
        /*0128*/ 	.word	0x00000640
        /*012c*/ 	.word	0x000000ff
        /*0130*/ 	.word	0x00000010
        /*0134*/ 	.short	0x0100
        /*0136*/ 	.byte	0x04
	.zero		1


	//   ....[5]....
        /*0138*/ 	.word	0x00000650
        /*013c*/ 	.word	0x000000ff
        /*0140*/ 	.word	0x00000038
        /*0144*/ 	.short	0x0100
        /*0146*/ 	.byte	0x04
	.zero		1


	//   ....[6]....
        /*0148*/ 	.word	0x00000660
        /*014c*/ 	.word	0x000000ff
        /*0150*/ 	.word	0x00000018
        /*0154*/ 	.short	0x0100
        /*0156*/ 	.byte	0x04
	.zero		1


	//   ....[7]....
        /*0158*/ 	.word	0x00000670
        /*015c*/ 	.word	0x000000ff
        /*0160*/ 	.word	0x00000040
        /*0164*/ 	.short	0x0100
        /*0166*/ 	.byte	0x04
	.zero		1


	//   ....[8]....
        /*0168*/ 	.word	0x00000680
        /*016c*/ 	.word	0x000000ff
        /*0170*/ 	.word	0x00000020
        /*0174*/ 	.short	0x0100
        /*0176*/ 	.byte	0x04
	.zero		1


	//   ....[9]....
        /*0178*/ 	.word	0x00000690
        /*017c*/ 	.word	0x000000ff
        /*0180*/ 	.word	0x00000048
        /*0184*/ 	.short	0x0100
        /*0186*/ 	.byte	0x04
	.zero		1


	//   ....[10]....
        /*0188*/ 	.word	0x000007c0
        /*018c*/ 	.word	0x000000ff
        /*0190*/ 	.word	0x00000050
        /*0194*/ 	.short	0x0100
        /*0196*/ 	.byte	0x04
	.zero		1


	//   ....[11]....
        /*0198*/ 	.word	0x000007d0
        /*019c*/ 	.word	0x000000ff
        /*01a0*/ 	.word	0x00000058
        /*01a4*/ 	.short	0x0100
        /*01a6*/ 	.byte	0x04
	.zero		1


	//   ....[12]....
        /*01a8*/ 	.word	0x000008c0
        /*01ac*/ 	.word	0x000000ff
        /*01b0*/ 	.word	0x00000060
        /*01b4*/ 	.short	0x0100
        /*01b6*/ 	.byte	0x06
	.zero		1


	//   ....[13]....
        /*01b8*/ 	.word	0x000008d0
        /*01bc*/ 	.word	0x000000ff
        /*01c0*/ 	.word	0x00000068
        /*01c4*/ 	.short	0x0100
        /*01c6*/ 	.byte	0x06
	.zero		1


	//   ....[14]....
        /*01c8*/ 	.word	0x00000a10
        /*01cc*/ 	.word	0x000000ff
        /*01d0*/ 	.word	0x00000070
        /*01d4*/ 	.short	0x0100
        /*01d6*/ 	.byte	0x06
	.zero		1


	//   ....[15]....
        /*01d8*/ 	.word	0x00000a20
        /*01dc*/ 	.word	0x000000ff
        /*01e0*/ 	.word	0x00000080
        /*01e4*/ 	.short	0x0100
        /*01e6*/ 	.byte	0x06
	.zero		1


	//   ....[16]....
        /*01e8*/ 	.word	0x00000a30
        /*01ec*/ 	.word	0x000000ff
        /*01f0*/ 	.word	0x00000078
        /*01f4*/ 	.short	0x0100
        /*01f6*/ 	.byte	0x06
	.zero		1


	//   ....[17]....
        /*01f8*/ 	.word	0x00000a40
        /*01fc*/ 	.word	0x000000ff
        /*0200*/ 	.word	0x00000088
        /*0204*/ 	.short	0x0100
        /*0206*/ 	.byte	0x06
	.zero		1


	//   ....[18]....
        /*0208*/ 	.word	0x00000b70
        /*020c*/ 	.word	0x000000ff
        /*0210*/ 	.word	0x00000090
        /*0214*/ 	.short	0x0100
        /*0216*/ 	.byte	0x04
	.zero		1


	//   ....[19]....
        /*0218*/ 	.word	0x00000b80
        /*021c*/ 	.word	0x000000ff
        /*0220*/ 	.word	0x000000b0
        /*0224*/ 	.short	0x0100
        /*0226*/ 	.byte	0x04
	.zero		1


	//   ....[20]....
        /*0228*/ 	.word	0x00000b90
        /*022c*/ 	.word	0x000000ff
        /*0230*/ 	.word	0x00000098
        /*0234*/ 	.short	0x0100
        /*0236*/ 	.byte	0x04
	.zero		1


	//   ....[21]....
        /*0238*/ 	.word	0x00000ba0
        /*023c*/ 	.word	0x000000ff
        /*0240*/ 	.word	0x000000b8
        /*0244*/ 	.short	0x0100
        /*0246*/ 	.byte	0x04
	.zero		1


	//   ....[22]....
        /*0248*/ 	.word	0x00000bb0
        /*024c*/ 	.word	0x000000ff
        /*0250*/ 	.word	0x000000a0
        /*0254*/ 	.short	0x0100
        /*0256*/ 	.byte	0x04
	.zero		1


	//   ....[23]....
        /*0258*/ 	.word	0x00000bc0
        /*025c*/ 	.word	0x000000ff
        /*0260*/ 	.word	0x000000c0
        /*0264*/ 	.short	0x0100
        /*0266*/ 	.byte	0x04
	.zero		1


	//   ....[24]....
        /*0268*/ 	.word	0x00000bd0
        /*026c*/ 	.word	0x000000ff
        /*0270*/ 	.word	0x000000a8
        /*0274*/ 	.short	0x0100
        /*0276*/ 	.byte	0x04
	.zero		1


	//   ....[25]....
        /*0278*/ 	.word	0x00000be0
        /*027c*/ 	.word	0x000000ff
        /*0280*/ 	.word	0x000000c8
        /*0284*/ 	.short	0x0100
        /*0286*/ 	.byte	0x04
	.zero		1


	//   ....[26]....
        /*0288*/ 	.word	0x00000cd0
        /*028c*/ 	.word	0x000000ff
        /*0290*/ 	.word	0x000000d0
        /*0294*/ 	.short	0x0100
        /*0296*/ 	.byte	0x04
	.zero		1


	//   ....[27]....
        /*0298*/ 	.word	0x00000ce0
        /*029c*/ 	.word	0x000000ff
        /*02a0*/ 	.word	0x000000e0
        /*02a4*/ 	.short	0x0100
        /*02a6*/ 	.byte	0x04
	.zero		1


	//   ....[28]....
        /*02a8*/ 	.word	0x00000cf0
        /*02ac*/ 	.word	0x000000ff
        /*02b0*/ 	.word	0x000000d8
        /*02b4*/ 	.short	0x0100
        /*02b6*/ 	.byte	0x04
	.zero		1


	//   ....[29]....
        /*02b8*/ 	.word	0x00000d00
        /*02bc*/ 	.word	0x000000ff
        /*02c0*/ 	.word	0x000000e8
        /*02c4*/ 	.short	0x0100
        /*02c6*/ 	.byte	0x04
	.zero		1


	//   ....[30]....
        /*02c8*/ 	.word	0x00001810
        /*02cc*/ 	.word	0x00000000
        /*02d0*/ 	.word	0x000000e0
        /*02d4*/ 	.short	0x010a
        /*02d6*/ 	.byte	0xff
	.zero		1


	//   ....[31]....
        /*02d8*/ 	.word	0x00001840
        /*02dc*/ 	.word	0x00000000
        /*02e0*/ 	.word	0x000000d0
        /*02e4*/ 	.short	0x0101
        /*02e6*/ 	.byte	0xff
	.zero		1


	//   ....[32]....
        /*02e8*/ 	.word	0x000018f0
        /*02ec*/ 	.word	0x000000ff
        /*02f0*/ 	.word	0x00000028
        /*02f4*/ 	.short	0x010a
        /*02f6*/ 	.byte	0x04
	.zero		1


	//   ....[33]....
        /*02f8*/ 	.word	0x00001970
        /*02fc*/ 	.word	0x000000ff
        /*0300*/ 	.word	0x00000028
        /*0304*/ 	.short	0x010a
        /*0306*/ 	.byte	0x21
	.zero		1


	//   ....[34]....
        /*0308*/ 	.word	0x00001b00
        /*030c*/ 	.word	0x000000ff
        /*0310*/ 	.word	0x00000028
        /*0314*/ 	.short	0x010a
        /*0316*/ 	.byte	0x08
	.zero		1


	//   ....[35]....
        /*0318*/ 	.word	0x00001c20
        /*031c*/ 	.word	0x000000ff
        /*0320*/ 	.word	0x00000068
        /*0324*/ 	.short	0x0101
        /*0326*/ 	.byte	0x07
	.zero		1


	//   ....[36]....
        /*0328*/ 	.word	0x00001c40
        /*032c*/ 	.word	0x000000ff
        /*0330*/ 	.word	0x00000028
        /*0334*/ 	.short	0x010a
        /*0336*/ 	.byte	0x04
	.zero		1


	//   ....[37]....
        /*0338*/ 	.word	0x00001cc0
        /*033c*/ 	.word	0x000000ff
        /*0340*/ 	.word	0x00000028
        /*0344*/ 	.short	0x010a
        /*0346*/ 	.byte	0x11
	.zero		1


	//   ....[38]....
        /*0348*/ 	.word	0x00001e50
        /*034c*/ 	.word	0x000000ff
        /*0350*/ 	.word	0x00000028
        /*0354*/ 	.short	0x010a
        /*0356*/ 	.byte	0x06
	.zero		1


	//   ....[39]....
        /*0358*/ 	.word	0x00001f90
        /*035c*/ 	.word	0x00000003
        /*0360*/ 	.word	0x00000070
        /*0364*/ 	.short	0x010a
        /*0366*/ 	.byte	0xff
	.zero		1


	//   ....[40]....
        /*0368*/ 	.word	0x000020e0
        /*036c*/ 	.word	0x00000000
        /*0370*/ 	.word	0x00000000
        /*0374*/ 	.short	0x0101
        /*0376*/ 	.byte	0xff
	.zero		1


	//   ....[41]....
        /*0378*/ 	.word	0x00002680
        /*037c*/ 	.word	0x000000ff
        /*0380*/ 	.word	0x00000000
        /*0384*/ 	.short	0x010a
        /*0386*/ 	.byte	0x04
	.zero		1


	//   ....[42]....
        /*0388*/ 	.word	0x00002710
        /*038c*/ 	.word	0x000000ff
        /*0390*/ 	.word	0x00000000
        /*0394*/ 	.short	0x010a
        /*0396*/ 	.byte	0x05
	.zero		1


	//   ....[43]....
        /*0398*/ 	.word	0x000027a0
        /*039c*/ 	.word	0x000000ff
        /*03a0*/ 	.word	0x00000000
        /*03a4*/ 	.short	0x010a
        /*03a6*/ 	.byte	0x05
	.zero		1


	//   ....[44]....
        /*03a8*/ 	.word	0x00002830
        /*03ac*/ 	.word	0x000000ff
        /*03b0*/ 	.word	0x00000000
        /*03b4*/ 	.short	0x010a
        /*03b6*/ 	.byte	0x05
	.zero		1


	//   ....[45]....
        /*03b8*/ 	.word	0x000028d0
        /*03bc*/ 	.word	0x00000000
        /*03c0*/ 	.word	0x00000000
        /*03c4*/ 	.short	0x010a
        /*03c6*/ 	.byte	0xff
	.zero		1


	//   ....[46]....
        /*03c8*/ 	.word	0x000029f0
        /*03cc*/ 	.word	0x00000002
        /*03d0*/ 	.word	0x000000d0
        /*03d4*/ 	.short	0x010a
        /*03d6*/ 	.byte	0xff
	.zero		1


	//   ....[47]....
        /*03d8*/ 	.word	0x00002a60
        /*03dc*/ 	.word	0x00000002
        /*03e0*/ 	.word	0x00000000
        /*03e4*/ 	.short	0x0101
        /*03e6*/ 	.byte	0xff
	.zero		1


	//   ....[48]....
        /*03e8*/ 	.word	0x00002a80
        /*03ec*/ 	.word	0x000000ff
        /*03f0*/ 	.word	0x00000080
        /*03f4*/ 	.short	0x010a
        /*03f6*/ 	.byte	0x04
	.zero		1


	//   ....[49]....
        /*03f8*/ 	.word	0x00002ba0
        /*03fc*/ 	.word	0x00000002
        /*0400*/ 	.word	0x00000070
        /*0404*/ 	.short	0x010a
        /*0406*/ 	.byte	0xff
	.zero		1


	//   ....[50]....
        /*0408*/ 	.word	0x00002ca0
        /*040c*/ 	.word	0x00000002
        /*0410*/ 	.word	0x00000000
        /*0414*/ 	.short	0x0101
        /*0416*/ 	.byte	0xff
	.zero		1


	//   ....[51]....
        /*0418*/ 	.word	0x00002d30
        /*041c*/ 	.word	0x000000ff
        /*0420*/ 	.word	0x00000080
        /*0424*/ 	.short	0x0106
        /*0426*/ 	.byte	0x04
	.zero		1


	//   ....[52]....
        /*0428*/ 	.word	0x00002d50
        /*042c*/ 	.word	0x000000ff
        /*0430*/ 	.word	0x00000080
        /*0434*/ 	.short	0x010a
        /*0436*/ 	.byte	0x04
	.zero		1


	//   ....[53]....
        /*0438*/ 	.word	0x00002de0
        /*043c*/ 	.word	0x000000ff
        /*0440*/ 	.word	0x00000080
        /*0444*/ 	.short	0x0106
        /*0446*/ 	.byte	0x07
	.zero		1


	//   ....[54]....
        /*0448*/ 	.word	0x00002e20
        /*044c*/ 	.word	0x00000000
        /*0450*/ 	.word	0x00000080
        /*0454*/ 	.short	0x010a
        /*0456*/ 	.byte	0xff
	.zero		1


	//   ....[55]....
        /*0458*/ 	.word	0x00003330
        /*045c*/ 	.word	0x00000000
        /*0460*/ 	.word	0x00000070
        /*0464*/ 	.short	0x010a
        /*0466*/ 	.byte	0xff
	.zero		1


	//   ....[56]....
        /*0468*/ 	.word	0x00003440
        /*046c*/ 	.word	0x00000003
        /*0470*/ 	.word	0x00000000
        /*0474*/ 	.short	0x0101
        /*0476*/ 	.byte	0xff
	.zero		1


	//   ....[57]....
        /*0478*/ 	.word	0x00003450
        /*047c*/ 	.word	0x000000ff
        /*0480*/ 	.word	0x00000000
        /*0484*/ 	.short	0x010a
        /*0486*/ 	.byte	0x04
	.zero		1


	//   ....[58]....
        /*0488*/ 	.word	0x00003470
        /*048c*/ 	.word	0x000000ff
        /*0490*/ 	.word	0x000000b0
        /*0494*/ 	.short	0x010a
        /*0496*/ 	.byte	0x16
	.zero		1


	//   ....[59]....
        /*0498*/ 	.word	0x00003540
        /*049c*/ 	.word	0x000000ff
        /*04a0*/ 	.word	0x00000000
        /*04a4*/ 	.short	0x010a
        /*04a6*/ 	.byte	0x05
	.zero		1


	//   ....[60]....
        /*04a8*/ 	.word	0x00003680
        /*04ac*/ 	.word	0x000000ff
        /*04b0*/ 	.word	0x00000000
        /*04b4*/ 	.short	0x010a
        /*04b6*/ 	.byte	0x04
	.zero		1


	//   ....[61]....
        /*04b8*/ 	.word	0x00003870
        /*04bc*/ 	.word	0x000000ff
        /*04c0*/ 	.word	0x00000000
        /*04c4*/ 	.short	0x010a
        /*04c6*/ 	.byte	0x04
	.zero		1


	//   ....[62]....
        /*04c8*/ 	.word	0x00003900
        /*04cc*/ 	.word	0x000000ff
        /*04d0*/ 	.word	0x00000000
        /*04d4*/ 	.short	0x010a
        /*04d6*/ 	.byte	0x05
	.zero		1


	//   ....[63]....
        /*04d8*/ 	.word	0x00003990
        /*04dc*/ 	.word	0x000000ff
        /*04e0*/ 	.word	0x00000000
        /*04e4*/ 	.short	0x010a
        /*04e6*/ 	.byte	0x05
	.zero		1


	//   ....[64]....
        /*04e8*/ 	.word	0x00003a20
        /*04ec*/ 	.word	0x000000ff
        /*04f0*/ 	.word	0x00000000
        /*04f4*/ 	.short	0x010a
        /*04f6*/ 	.byte	0x04
	.zero		1


	//   ....[65]....
        /*04f8*/ 	.word	0x00003ec0
        /*04fc*/ 	.word	0x00000007
        /*0500*/ 	.word	0x00000070
        /*0504*/ 	.short	0x010a
        /*0506*/ 	.byte	0xff
	.zero		1


	//   ....[66]....
        /*0508*/ 	.word	0x00004030
        /*050c*/ 	.word	0x00000000
        /*0510*/ 	.word	0x00000000
        /*0514*/ 	.short	0x0101
        /*0516*/ 	.byte	0xff
	.zero		1


	//   ....[67]....
        /*0518*/ 	.word	0x000044a0
        /*051c*/ 	.word	0x000000ff
        /*0520*/ 	.word	0x00000068
        /*0524*/ 	.short	0x010a
        /*0526*/ 	.byte	0x11
	.zero		1


	//   ....[68]....
        /*0528*/ 	.word	0x00004620
        /*052c*/ 	.word	0x000000ff
        /*0530*/ 	.word	0x00000058
        /*0534*/ 	.short	0x010a
        /*0536*/ 	.byte	0x11
	.zero		1


	//   ....[69]....
        /*0538*/ 	.word	0x00004830
        /*053c*/ 	.word	0x000000ff
        /*0540*/ 	.word	0x00000050
        /*0544*/ 	.short	0x010b
        /*0546*/ 	.byte	0x11
	.zero		1


	//   ....[70]....
        /*0548*/ 	.word	0x00004840
        /*054c*/ 	.word	0x000000ff
        /*0550*/ 	.word	0x00000000
        /*0554*/ 	.short	0x0101
        /*0556*/ 	.byte	0x1b
	.zero		1


	//   ....[71]....
        /*0558*/ 	.word	0x00004880
        /*055c*/ 	.word	0x00000000
        /*0560*/ 	.word	0x00000058
        /*0564*/ 	.short	0x010a
        /*0566*/ 	.byte	0xff
	.zero		1


	//   ....[72]....
        /*0568*/ 	.word	0x00004b90
        /*056c*/ 	.word	0x00000003
        /*0570*/ 	.word	0x00000070
        /*0574*/ 	.short	0x010a
        /*0576*/ 	.byte	0xff
	.zero		1


	//   ....[73]....
        /*0578*/ 	.word	0x00004d10
        /*057c*/ 	.word	0x00000000
        /*0580*/ 	.word	0x00000000
        /*0584*/ 	.short	0x0101
        /*0586*/ 	.byte	0xff
	.zero		1


	//   ....[74]....
        /*0588*/ 	.word	0x000057b0
        /*058c*/ 	.word	0x000000ff
        /*0590*/ 	.word	0x00000050
        /*0594*/ 	.short	0x010a
        /*0596*/ 	.byte	0x2c
	.zero		1


	//   ....[75]....
        /*0598*/ 	.word	0x000057c0
        /*059c*/ 	.word	0x00000016
        /*05a0*/ 	.word	0x00000090
        /*05a4*/ 	.short	0x010a
        /*05a6*/ 	.byte	0xff
	.zero		1


	//   ....[76]....
        /*05a8*/ 	.word	0x00005950
        /*05ac*/ 	.word	0x000000ff
        /*05b0*/ 	.word	0x00000050
        /*05b4*/ 	.short	0x010a
        /*05b6*/ 	.byte	0x2c
	.zero		1


	//   ....[77]....
        /*05b8*/ 	.word	0x00005a50
        /*05bc*/ 	.word	0x000000ff
        /*05c0*/ 	.word	0x00000000
        /*05c4*/ 	.short	0x0101
        /*05c6*/ 	.byte	0x04
	.zero		1


	//   ....[78]....
        /*05c8*/ 	.word	0x00005ab0
        /*05cc*/ 	.word	0x00000016
        /*05d0*/ 	.word	0x00000090
        /*05d4*/ 	.short	0x010a
        /*05d6*/ 	.byte	0xff
	.zero		1


	//   ....[79]....
        /*05d8*/ 	.word	0x00006110
        /*05dc*/ 	.word	0x000000ff
        /*05e0*/ 	.word	0x00000000
        /*05e4*/ 	.short	0x0101
        /*05e6*/ 	.byte	0x04
	.zero		1


	//   ....[80]....
        /*05e8*/ 	.word	0x00006f10
        /*05ec*/ 	.word	0x00000000
        /*05f0*/ 	.word	0x000000e0
        /*05f4*/ 	.short	0x010a
        /*05f6*/ 	.byte	0xff
	.zero		1


	//   ....[81]....
        /*05f8*/ 	.word	0x00006f70
        /*05fc*/ 	.word	0x00000000
        /*0600*/ 	.word	0x00000028
        /*0604*/ 	.short	0x010a
        /*0606*/ 	.byte	0xff
	.zero		1


	//   ....[82]....
        /*0608*/ 	.word	0x00006fd0
        /*060c*/ 	.word	0x00000000
        /*0610*/ 	.word	0x00000028
        /*0614*/ 	.short	0x010a
        /*0616*/ 	.byte	0xff
	.zero		1


	//   ....[83]....
        /*0618*/ 	.word	0x00007020
        /*061c*/ 	.word	0x00000003
        /*0620*/ 	.word	0x00000070
        /*0624*/ 	.short	0x010a
        /*0626*/ 	.byte	0xff
	.zero		1


	//   ....[84]....
        /*0628*/ 	.word	0x00007080
        /*062c*/ 	.word	0x00000000
        /*0630*/ 	.word	0x00000000
        /*0634*/ 	.short	0x010a
        /*0636*/ 	.byte	0xff
	.zero		1


	//   ....[85]....
        /*0638*/ 	.word	0x000070e0
        /*063c*/ 	.word	0x00000000
        /*0640*/ 	.word	0x00000000
        /*0644*/ 	.short	0x010a
        /*0646*/ 	.byte	0xff
	.zero		1


	//   ....[86]....
        /*0648*/ 	.word	0x00007140
        /*064c*/ 	.word	0x00000000
        /*0650*/ 	.word	0x00000000
        /*0654*/ 	.short	0x010a
        /*0656*/ 	.byte	0xff
	.zero		1


	//   ....[87]....
        /*0658*/ 	.word	0x000071a0
        /*065c*/ 	.word	0x00000000
        /*0660*/ 	.word	0x00000000
        /*0664*/ 	.short	0x010a
        /*0666*/ 	.byte	0xff
	.zero		1


	//   ....[88]....
        /*0668*/ 	.word	0x000071f0
        /*066c*/ 	.word	0x00000002
        /*0670*/ 	.word	0x000000d0
        /*0674*/ 	.short	0x010a
        /*0676*/ 	.byte	0xff
	.zero		1


	//   ....[89]....
        /*0678*/ 	.word	0x00007250
        /*067c*/ 	.word	0x00000002
        /*0680*/ 	.word	0x00000080
        /*0684*/ 	.short	0x010a
        /*0686*/ 	.byte	0xff
	.zero		1


	//   ....[90]....
        /*0688*/ 	.word	0x000072a0
        /*068c*/ 	.word	0x00000002
        /*0690*/ 	.word	0x00000070
        /*0694*/ 	.short	0x010a
        /*0696*/ 	.byte	0xff
	.zero		1


	//   ....[91]....
        /*0698*/ 	.word	0x00007300
        /*069c*/ 	.word	0x00000000
        /*06a0*/ 	.word	0x00000080
        /*06a4*/ 	.short	0x010a
        /*06a6*/ 	.byte	0xff
	.zero		1


	//   ....[92]....
        /*06a8*/ 	.word	0x00007350
        /*06ac*/ 	.word	0x00000000
        /*06b0*/ 	.word	0x00000070
        /*06b4*/ 	.short	0x010a
        /*06b6*/ 	.byte	0xff
	.zero		1


	//   ....[93]....
        /*06b8*/ 	.word	0x000073b0
        /*06bc*/ 	.word	0x00000002
        /*06c0*/ 	.word	0x000000b0
        /*06c4*/ 	.short	0x010a
        /*06c6*/ 	.byte	0xff
	.zero		1


	//   ....[94]....
        /*06c8*/ 	.word	0x00007410
        /*06cc*/ 	.word	0x00000000
        /*06d0*/ 	.word	0x00000000
        /*06d4*/ 	.short	0x010a
        /*06d6*/ 	.byte	0xff
	.zero		1


	//   ....[95]....
        /*06d8*/ 	.word	0x00007470
        /*06dc*/ 	.word	0x00000000
        /*06e0*/ 	.word	0x00000000
        /*06e4*/ 	.short	0x010a
        /*06e6*/ 	.byte	0xff
	.zero		1


	//   ....[96]....
        /*06e8*/ 	.word	0x000074d0
        /*06ec*/ 	.word	0x00000000
        /*06f0*/ 	.word	0x00000000
        /*06f4*/ 	.short	0x010a
        /*06f6*/ 	.byte	0xff
	.zero		1


	//   ....[97]....
        /*06f8*/ 	.word	0x00007530
        /*06fc*/ 	.word	0x00000000
        /*0700*/ 	.word	0x00000000
        /*0704*/ 	.short	0x010a
        /*0706*/ 	.byte	0xff
	.zero		1


	//   ....[98]....
        /*0708*/ 	.word	0x00007590
        /*070c*/ 	.word	0x00000000
        /*0710*/ 	.word	0x00000000
        /*0714*/ 	.short	0x010a
        /*0716*/ 	.byte	0xff
	.zero		1


	//   ....[99]....
        /*0718*/ 	.word	0x000075e0
        /*071c*/ 	.word	0x00000007
        /*0720*/ 	.word	0x00000070
        /*0724*/ 	.short	0x010a
        /*0726*/ 	.byte	0xff
	.zero		1


	//   ....[100]....
        /*0728*/ 	.word	0x00007640
        /*072c*/ 	.word	0x00000000
        /*0730*/ 	.word	0x00000068
        /*0734*/ 	.short	0x010a
        /*0736*/ 	.byte	0xff
	.zero		1


	//   ....[101]....
        /*0738*/ 	.word	0x000076a0
        /*073c*/ 	.word	0x00000000
        /*0740*/ 	.word	0x00000058
        /*0744*/ 	.short	0x010a
        /*0746*/ 	.byte	0xff
	.zero		1


	//   ....[102]....
        /*0748*/ 	.word	0x000076f0
        /*074c*/ 	.word	0x00000003
        /*0750*/ 	.word	0x00000070
        /*0754*/ 	.short	0x010a
        /*0756*/ 	.byte	0xff
	.zero		1


	//   ....[103]....
        /*0758*/ 	.word	0x00007750
        /*075c*/ 	.word	0x00000000
        /*0760*/ 	.word	0x00000050
        /*0764*/ 	.short	0x010a
        /*0766*/ 	.byte	0xff
	.zero		1


	//   ....[104]....
        /*0768*/ 	.word	0x000077a0
        /*076c*/ 	.word	0x00000016
        /*0770*/ 	.word	0x00000090
        /*0774*/ 	.short	0x010a
        /*0776*/ 	.byte	0xff
	.zero		1


	//----- nvinfo : EIATTR_NUM_MBARRIERS
	.align		4
.L_47:
        /*0778*/ 	.byte	0x03, 0x38
        /*077a*/ 	.short	0x001e


	//----- nvinfo : EIATTR_EXIT_INSTR_OFFSETS
	.align		4
        /*077c*/ 	.byte	0x04, 0x1c
        /*077e*/ 	.short	(.L_49 - .L_48)


	//   ....[0]....
.L_48:
        /*0780*/ 	.word	0x00002900


	//   ....[1]....
        /*0784*/ 	.word	0x00002df0


	//   ....[2]....
        /*0788*/ 	.word	0x00002e50


	//   ....[3]....
        /*078c*/ 	.word	0x00003c80


	//   ....[4]....
        /*0790*/ 	.word	0x000048b0


	//   ....[5]....
        /*0794*/ 	.word	0x000048f0


	//   ....[6]....
        /*0798*/ 	.word	0x00006f00


	//----- nvinfo : EIATTR_MAX_THREADS
	.align		4
.L_49:
        /*079c*/ 	.byte	0x04, 0x05
        /*079e*/ 	.short	(.L_51 - .L_50)
.L_50:
        /*07a0*/ 	.word	0x00000100
        /*07a4*/ 	.word	0x00000001
        /*07a8*/ 	.word	0x00000001


	//----- nvinfo : EIATTR_CRS_STACK_SIZE
	.align		4
.L_51:
        /*07ac*/ 	.byte	0x04, 0x1e
        /*07ae*/ 	.short	(.L_53 - .L_52)
.L_52:
        /*07b0*/ 	.word	0x00000000


	//----- nvinfo : EIATTR_CBANK_PARAM_SIZE
	.align		4
.L_53:
        /*07b4*/ 	.byte	0x03, 0x19
        /*07b6*/ 	.short	0x0800


	//----- nvinfo : EIATTR_PARAM_CBANK
	.align		4
        /*07b8*/ 	.byte	0x04, 0x0a
        /*07ba*/ 	.short	(.L_55 - .L_54)
	.align		4
.L_54:
        /*07bc*/ 	.word	index@(.nv.constant0._ZN7cutlass13device_kernelINS_4gemm6kernel13GemmUniversalIN4cute5tupleIJiiiiEEENS1_10collective13CollectiveMmaINS1_35MainloopSm100TmaUmmaWarpSpecializedILi5ELi2ELi4ENS5_IJNS4_1CILi1EEENSA_ILi2EEESB_EEEEENS5_IJNSA_ILi128EEENSA_ILi64EEESG_EEENS_12float_e4m3_tENS5_IJlSB_lEEESI_SJ_NS4_8TiledMMAINS4_8MMA_AtomIJNS4_10MMA_TraitsINS4_19SM100_MMA_F8F6F4_SSEJSI_SI_fSF_SG_NS4_17integral_constantINS4_4UMMA5MajorELSQ_0EEESR_NSO_INSP_7ScaleInELSS_0EEEST_EEEEEENS4_6LayoutINS5_IJSB_SB_SB_EEENS5_IJNSA_ILi0EEESY_SY_EEEEENS5_IJNS4_10UnderscoreES11_S11_EEEEENS4_23SM90_TMA_LOAD_MULTICASTENS4_14ComposedLayoutINS4_7SwizzleILi2ELi4ELi3EEENS4_18smem_ptr_flag_bitsILi8EEENSW_INS5_IJNSA_ILi8EEESG_EEENS5_IJSG_SB_EEEEEEEvNS4_8identityENS4_13SM90_TMA_LOADES1E_vS1F_EENS_8epilogue10collective18CollectiveEpilogueINS1I_23Sm100TmaWarpSpecializedILi1ELi1ELi64ELb0ELb0EEEJSH_NS5_IJNSW_ISF_SB_EENSW_ISG_SB_EEEEESI_SJ_SI_SJ_NS1I_6fusion15FusionCallbacksIS1M_NS1Q_17LinearCombinationISI_fSI_fLNS_15FloatRoundStyleE2EEESH_S1P_JEEENS4_5SM1004TMEM4LOAD26SM100_TMEM_LOAD_32dp32b64xES1G_S1E_NS4_39AutoVectorizingCopyWithAssumedAlignmentILi128EEENS4_14SM90_TMA_STOREES1E_S21_S21_EEEvvEEEEvNT_6ParamsE)
        /*07c0*/ 	.short	0x0380
        /*07c2*/ 	.short	0x0800


	//----- nvinfo : EIATTR_SW_WAR
	.align		4
.L_55:
        /*07c4*/ 	.byte	0x04, 0x36
        /*07c6*/ 	.short	(.L_57 - .L_56)
.L_56:
        /*07c8*/ 	.word	0x00000008
.L_57:


//--------------------- .nv.callgraph             --------------------------
	.section	.nv.callgraph,"",@"SHT_CUDA_CALLGRAPH"
	.align	4
	.sectionentsize	8
	.align		4
        /*0000*/ 	.word	0x00000000
	.align		4
        /*0004*/ 	.word	0xffffffff
	.align		4
        /*0008*/ 	.word	index@(_ZN7cutlass13device_kernelINS_4gemm6kernel13GemmUniversalIN4cute5tupleIJiiiiEEENS1_10collective13CollectiveMmaINS1_35MainloopSm100TmaUmmaWarpSpecializedILi5ELi2ELi4ENS5_IJNS4_1CILi1EEENSA_ILi2EEESB_EEEEENS5_IJNSA_ILi128EEENSA_ILi64EEESG_EEENS_12float_e4m3_tENS5_IJlSB_lEEESI_SJ_NS4_8TiledMMAINS4_8MMA_AtomIJNS4_10MMA_TraitsINS4_19SM100_MMA_F8F6F4_SSEJSI_SI_fSF_SG_NS4_17integral_constantINS4_4UMMA5MajorELSQ_0EEESR_NSO_INSP_7ScaleInELSS_0EEEST_EEEEEENS4_6LayoutINS5_IJSB_SB_SB_EEENS5_IJNSA_ILi0EEESY_SY_EEEEENS5_IJNS4_10UnderscoreES11_S11_EEEEENS4_23SM90_TMA_LOAD_MULTICASTENS4_14ComposedLayoutINS4_7SwizzleILi2ELi4ELi3EEENS4_18smem_ptr_flag_bitsILi8EEENSW_INS5_IJNSA_ILi8EEESG_EEENS5_IJSG_SB_EEEEEEEvNS4_8identityENS4_13SM90_TMA_LOADES1E_vS1F_EENS_8epilogue10collective18CollectiveEpilogueINS1I_23Sm100TmaWarpSpecializedILi1ELi1ELi64ELb0ELb0EEEJSH_NS5_IJNSW_ISF_SB_EENSW_ISG_SB_EEEEESI_SJ_SI_SJ_NS1I_6fusion15FusionCallbacksIS1M_NS1Q_17LinearCombinationISI_fSI_fLNS_15FloatRoundStyleE2EEESH_S1P_JEEENS4_5SM1004TMEM4LOAD26SM100_TMEM_LOAD_32dp32b64xES1G_S1E_NS4_39AutoVectorizingCopyWithAssumedAlignmentILi128EEENS4_14SM90_TMA_STOREES1E_S21_S21_EEEvvEEEEvNT_6ParamsE)
	.align		4
        /*000c*/ 	.word	index@(__assertfail)
	.align		4
        /*0010*/ 	.word	0x00000000
	.align		4
        /*0014*/ 	.word	0xfffffffe
	.align		4
        /*0018*/ 	.word	0x00000000
	.align		4
        /*001c*/ 	.word	0xfffffffd
	.align		4
        /*0020*/ 	.word	0x00000000
	.align		4
        /*0024*/ 	.word	0xfffffffc


//--------------------- .nv.constant4             --------------------------
	.section	.nv.constant4,"a",@progbits
	.align	8
	.align		8
.nv.constant4:
        /*0000*/ 	.dword	__assertfail
	.align		8
        /*0008*/ 	.dword	__unnamed_1
	.align		8
        /*0010*/ 	.dword	__unnamed_2
	.align		8
        /*0018*/ 	.dword	_ZN39_INTERNAL_37960866_4_k_cu_d7de20c3_76864cuda3std3__45__cpo5beginE
	.align		8
        /*0020*/ 	.dword	_ZN39_INTERNAL_37960866_4_k_cu_d7de20c3_76864cuda3std3__45__cpo3endE
	.align		8
        /*0028*/ 	.dword	_ZN39_INTERNAL_37960866_4_k_cu_d7de20c3_76864cuda3std3__45__cpo6cbeginE
	.align		8
        /*0030*/ 	.dword	_ZN39_INTERNAL_37960866_4_k_cu_d7de20c3_76864cuda3std3__45__cpo4cendE
	.align		8
        /*0038*/ 	.dword	_ZN39_INTERNAL_37960866_4_k_cu_d7de20c3_76864cuda3std3__441_GLOBAL__N__37960866_4_k_cu_d7de20c3_76866ignoreE
	.align		8
        /*0040*/ 	.dword	_ZN39_INTERNAL_37960866_4_k_cu_d7de20c3_76864cuda3std3__419piecewise_constructE
	.align		8
        /*0048*/ 	.dword	_ZN39_INTERNAL_37960866_4_k_cu_d7de20c3_76864cuda3std3__48in_placeE
	.align		8
        /*0050*/ 	.dword	_ZN39_INTERNAL_37960866_4_k_cu_d7de20c3_76864cuda3std6ranges3__45__cpo4swapE
	.align		8
        /*0058*/ 	.dword	_ZN39_INTERNAL_37960866_4_k_cu_d7de20c3_76864cuda3std6ranges3__45__cpo9iter_moveE
	.align		8
        /*0060*/ 	.dword	_ZN39_INTERNAL_37960866_4_k_cu_d7de20c3_76864cute7productE
	.align		8
        /*0068*/ 	.dword	_ZN39_INTERNAL_37960866_4_k_cu_d7de20c3_76864cute1_E
	.align		8
        /*0070*/ 	.dword	$str$25
	.align		8
        /*0078*/ 	.dword	$str$26
	.align		8
        /*0080*/ 	.dword	$str$27
	.align		8
        /*0088*/ 	.dword	$str$28


//--------------------- .text._ZN7cutlass13device_kernelINS_4gemm6kernel13GemmUniversalIN4cute5tupleIJiiiiEEENS1_10collective13CollectiveMmaINS1_35MainloopSm100TmaUmmaWarpSpecializedILi5ELi2ELi4ENS5_IJNS4_1CILi1EEENSA_ILi2EEESB_EEEEENS5_IJNSA_ILi128EEENSA_ILi64EEESG_EEENS_12float_e4m3_tENS5_IJlSB_lEEESI_SJ_NS4_8TiledMMAINS4_8MMA_AtomIJNS4_10MMA_TraitsINS4_19SM100_MMA_F8F6F4_SSEJSI_SI_fSF_SG_NS4_17integral_constantINS4_4UMMA5MajorELSQ_0EEESR_NSO_INSP_7ScaleInELSS_0EEEST_EEEEEENS4_6LayoutINS5_IJSB_SB_SB_EEENS5_IJNSA_ILi0EEESY_SY_EEEEENS5_IJNS4_10UnderscoreES11_S11_EEEEENS4_23SM90_TMA_LOAD_MULTICASTENS4_14ComposedLayoutINS4_7SwizzleILi2ELi4ELi3EEENS4_18smem_ptr_flag_bitsILi8EEENSW_INS5_IJNSA_ILi8EEESG_EEENS5_IJSG_SB_EEEEEEEvNS4_8identityENS4_13SM90_TMA_LOADES1E_vS1F_EENS_8epilogue10collective18CollectiveEpilogueINS1I_23Sm100TmaWarpSpecializedILi1ELi1ELi64ELb0ELb0EEEJSH_NS5_IJNSW_ISF_SB_EENSW_ISG_SB_EEEEESI_SJ_SI_SJ_NS1I_6fusion15FusionCallbacksIS1M_NS1Q_17LinearCombinationISI_fSI_fLNS_15FloatRoundStyleE2EEESH_S1P_JEEENS4_5SM1004TMEM4LOAD26SM100_TMEM_LOAD_32dp32b64xES1G_S1E_NS4_39AutoVectorizingCopyWithAssumedAlignmentILi128EEENS4_14SM90_TMA_STOREES1E_S21_S21_EEEvvEEEEvNT_6ParamsE --------------------------
	.section	.text._ZN7cutlass13device_kernelINS_4gemm6kernel13GemmUniversalIN4cute5tupleIJiiiiEEENS1_10collective13CollectiveMmaINS1_35MainloopSm100TmaUmmaWarpSpecializedILi5ELi2ELi4ENS5_IJNS4_1CILi1EEENSA_ILi2EEESB_EEEEENS5_IJNSA_ILi128EEENSA_ILi64EEESG_EEENS_12float_e4m3_tENS5_IJlSB_lEEESI_SJ_NS4_8TiledMMAINS4_8MMA_AtomIJNS4_10MMA_TraitsINS4_19SM100_MMA_F8F6F4_SSEJSI_SI_fSF_SG_NS4_17integral_constantINS4_4UMMA5MajorELSQ_0EEESR_NSO_INSP_7ScaleInELSS_0EEEST_EEEEEENS4_6LayoutINS5_IJSB_SB_SB_EEENS5_IJNSA_ILi0EEESY_SY_EEEEENS5_IJNS4_10UnderscoreES11_S11_EEEEENS4_23SM90_TMA_LOAD_MULTICASTENS4_14ComposedLayoutINS4_7SwizzleILi2ELi4ELi3EEENS4_18smem_ptr_flag_bitsILi8EEENSW_INS5_IJNSA_ILi8EEESG_EEENS5_IJSG_SB_EEEEEEEvNS4_8identityENS4_13SM90_TMA_LOADES1E_vS1F_EENS_8epilogue10collective18CollectiveEpilogueINS1I_23Sm100TmaWarpSpecializedILi1ELi1ELi64ELb0ELb0EEEJSH_NS5_IJNSW_ISF_SB_EENSW_ISG_SB_EEEEESI_SJ_SI_SJ_NS1I_6fusion15FusionCallbacksIS1M_NS1Q_17LinearCombinationISI_fSI_fLNS_15FloatRoundStyleE2EEESH_S1P_JEEENS4_5SM1004TMEM4LOAD26SM100_TMEM_LOAD_32dp32b64xES1G_S1E_NS4_39AutoVectorizingCopyWithAssumedAlignmentILi128EEENS4_14SM90_TMA_STOREES1E_S21_S21_EEEvvEEEEvNT_6ParamsE,"ax",@progbits
	.align	128
.text._ZN7cutlass13device_kernelINS_4gemm6kernel13GemmUniversalIN4cute5tupleIJiiiiEEENS1_10collective13CollectiveMmaINS1_35MainloopSm100TmaUmmaWarpSpecializedILi5ELi2ELi4ENS5_IJNS4_1CILi1EEENSA_ILi2EEESB_EEEEENS5_IJNSA_ILi128EEENSA_ILi64EEESG_EEENS_12float_e4m3_tENS5_IJlSB_lEEESI_SJ_NS4_8TiledMMAINS4_8MMA_AtomIJNS4_10MMA_TraitsINS4_19SM100_MMA_F8F6F4_SSEJSI_SI_fSF_SG_NS4_17integral_constantINS4_4UMMA5MajorELSQ_0EEESR_NSO_INSP_7ScaleInELSS_0EEEST_EEEEEENS4_6LayoutINS5_IJSB_SB_SB_EEENS5_IJNSA_ILi0EEESY_SY_EEEEENS5_IJNS4_10UnderscoreES11_S11_EEEEENS4_23SM90_TMA_LOAD_MULTICASTENS4_14ComposedLayoutINS4_7SwizzleILi2ELi4ELi3EEENS4_18smem_ptr_flag_bitsILi8EEENSW_INS5_IJNSA_ILi8EEESG_EEENS5_IJSG_SB_EEEEEEEvNS4_8identityENS4_13SM90_TMA_LOADES1E_vS1F_EENS_8epilogue10collective18CollectiveEpilogueINS1I_23Sm100TmaWarpSpecializedILi1ELi1ELi64ELb0ELb0EEEJSH_NS5_IJNSW_ISF_SB_EENSW_ISG_SB_EEEEESI_SJ_SI_SJ_NS1I_6fusion15FusionCallbacksIS1M_NS1Q_17LinearCombinationISI_fSI_fLNS_15FloatRoundStyleE2EEESH_S1P_JEEENS4_5SM1004TMEM4LOAD26SM100_TMEM_LOAD_32dp32b64xES1G_S1E_NS4_39AutoVectorizingCopyWithAssumedAlignmentILi128EEENS4_14SM90_TMA_STOREES1E_S21_S21_EEEvvEEEEvNT_6ParamsE:
        .type           _ZN7cutlass13device_kernelINS_4gemm6kernel13GemmUniversalIN4cute5tupleIJiiiiEEENS1_10collective13CollectiveMmaINS1_35MainloopSm100TmaUmmaWarpSpecializedILi5ELi2ELi4ENS5_IJNS4_1CILi1EEENSA_ILi2EEESB_EEEEENS5_IJNSA_ILi128EEENSA_ILi64EEESG_EEENS_12float_e4m3_tENS5_IJlSB_lEEESI_SJ_NS4_8TiledMMAINS4_8MMA_AtomIJNS4_10MMA_TraitsINS4_19SM100_MMA_F8F6F4_SSEJSI_SI_fSF_SG_NS4_17integral_constantINS4_4UMMA5MajorELSQ_0EEESR_NSO_INSP_7ScaleInELSS_0EEEST_EEEEEENS4_6LayoutINS5_IJSB_SB_SB_EEENS5_IJNSA_ILi0EEESY_SY_EEEEENS5_IJNS4_10UnderscoreES11_S11_EEEEENS4_23SM90_TMA_LOAD_MULTICASTENS4_14ComposedLayoutINS4_7SwizzleILi2ELi4ELi3EEENS4_18smem_ptr_flag_bitsILi8EEENSW_INS5_IJNSA_ILi8EEESG_EEENS5_IJSG_SB_EEEEEEEvNS4_8identityENS4_13SM90_TMA_LOADES1E_vS1F_EENS_8epilogue10collective18CollectiveEpilogueINS1I_23Sm100TmaWarpSpecializedILi1ELi1ELi64ELb0ELb0EEEJSH_NS5_IJNSW_ISF_SB_EENSW_ISG_SB_EEEEESI_SJ_SI_SJ_NS1I_6fusion15FusionCallbacksIS1M_NS1Q_17LinearCombinationISI_fSI_fLNS_15FloatRoundStyleE2EEESH_S1P_JEEENS4_5SM1004TMEM4LOAD26SM100_TMEM_LOAD_32dp32b64xES1G_S1E_NS4_39AutoVectorizingCopyWithAssumedAlignmentILi128EEENS4_14SM90_TMA_STOREES1E_S21_S21_EEEvvEEEEvNT_6ParamsE,@function
        .size           _ZN7cutlass13device_kernelINS_4gemm6kernel13GemmUniversalIN4cute5tupleIJiiiiEEENS1_10collective13CollectiveMmaINS1_35MainloopSm100TmaUmmaWarpSpecializedILi5ELi2ELi4ENS5_IJNS4_1CILi1EEENSA_ILi2EEESB_EEEEENS5_IJNSA_ILi128EEENSA_ILi64EEESG_EEENS_12float_e4m3_tENS5_IJlSB_lEEESI_SJ_NS4_8TiledMMAINS4_8MMA_AtomIJNS4_10MMA_TraitsINS4_19SM100_MMA_F8F6F4_SSEJSI_SI_fSF_SG_NS4_17integral_constantINS4_4UMMA5MajorELSQ_0EEESR_NSO_INSP_7ScaleInELSS_0EEEST_EEEEEENS4_6LayoutINS5_IJSB_SB_SB_EEENS5_IJNSA_ILi0EEESY_SY_EEEEENS5_IJNS4_10UnderscoreES11_S11_EEEEENS4_23SM90_TMA_LOAD_MULTICASTENS4_14ComposedLayoutINS4_7SwizzleILi2ELi4ELi3EEENS4_18smem_ptr_flag_bitsILi8EEENSW_INS5_IJNSA_ILi8EEESG_EEENS5_IJSG_SB_EEEEEEEvNS4_8identityENS4_13SM90_TMA_LOADES1E_vS1F_EENS_8epilogue10collective18CollectiveEpilogueINS1I_23Sm100TmaWarpSpecializedILi1ELi1ELi64ELb0ELb0EEEJSH_NS5_IJNSW_ISF_SB_EENSW_ISG_SB_EEEEESI_SJ_SI_SJ_NS1I_6fusion15FusionCallbacksIS1M_NS1Q_17LinearCombinationISI_fSI_fLNS_15FloatRoundStyleE2EEESH_S1P_JEEENS4_5SM1004TMEM4LOAD26SM100_TMEM_LOAD_32dp32b64xES1G_S1E_NS4_39AutoVectorizingCopyWithAssumedAlignmentILi128EEENS4_14SM90_TMA_STOREES1E_S21_S21_EEEvvEEEEvNT_6ParamsE,(.L_x_138 - _ZN7cutlass13device_kernelINS_4gemm6kernel13GemmUniversalIN4cute5tupleIJiiiiEEENS1_10collective13CollectiveMmaINS1_35MainloopSm100TmaUmmaWarpSpecializedILi5ELi2ELi4ENS5_IJNS4_1CILi1EEENSA_ILi2EEESB_EEEEENS5_IJNSA_ILi128EEENSA_ILi64EEESG_EEENS_12float_e4m3_tENS5_IJlSB_lEEESI_SJ_NS4_8TiledMMAINS4_8MMA_AtomIJNS4_10MMA_TraitsINS4_19SM100_MMA_F8F6F4_SSEJSI_SI_fSF_SG_NS4_17integral_constantINS4_4UMMA5MajorELSQ_0EEESR_NSO_INSP_7ScaleInELSS_0EEEST_EEEEEENS4_6LayoutINS5_IJSB_SB_SB_EEENS5_IJNSA_ILi0EEESY_SY_EEEEENS5_IJNS4_10UnderscoreES11_S11_EEEEENS4_23SM90_TMA_LOAD_MULTICASTENS4_14ComposedLayoutINS4_7SwizzleILi2ELi4ELi3EEENS4_18smem_ptr_flag_bitsILi8EEENSW_INS5_IJNSA_ILi8EEESG_EEENS5_IJSG_SB_EEEEEEEvNS4_8identityENS4_13SM90_TMA_LOADES1E_vS1F_EENS_8epilogue10collective18CollectiveEpilogueINS1I_23Sm100TmaWarpSpecializedILi1ELi1ELi64ELb0ELb0EEEJSH_NS5_IJNSW_ISF_SB_EENSW_ISG_SB_EEEEESI_SJ_SI_SJ_NS1I_6fusion15FusionCallbacksIS1M_NS1Q_17LinearCombinationISI_fSI_fLNS_15FloatRoundStyleE2EEESH_S1P_JEEENS4_5SM1004TMEM4LOAD26SM100_TMEM_LOAD_32dp32b64xES1G_S1E_NS4_39AutoVectorizingCopyWithAssumedAlignmentILi128EEENS4_14SM90_TMA_STOREES1E_S21_S21_EEEvvEEEEvNT_6ParamsE)
        .other          _ZN7cutlass13device_kernelINS_4gemm6kernel13GemmUniversalIN4cute5tupleIJiiiiEEENS1_10collective13CollectiveMmaINS1_35MainloopSm100TmaUmmaWarpSpecializedILi5ELi2ELi4ENS5_IJNS4_1CILi1EEENSA_ILi2EEESB_EEEEENS5_IJNSA_ILi128EEENSA_ILi64EEESG_EEENS_12float_e4m3_tENS5_IJlSB_lEEESI_SJ_NS4_8TiledMMAINS4_8MMA_AtomIJNS4_10MMA_TraitsINS4_19SM100_MMA_F8F6F4_SSEJSI_SI_fSF_SG_NS4_17integral_constantINS4_4UMMA5MajorELSQ_0EEESR_NSO_INSP_7ScaleInELSS_0EEEST_EEEEEENS4_6LayoutINS5_IJSB_SB_SB_EEENS5_IJNSA_ILi0EEESY_SY_EEEEENS5_IJNS4_10UnderscoreES11_S11_EEEEENS4_23SM90_TMA_LOAD_MULTICASTENS4_14ComposedLayoutINS4_7SwizzleILi2ELi4ELi3EEENS4_18smem_ptr_flag_bitsILi8EEENSW_INS5_IJNSA_ILi8EEESG_EEENS5_IJSG_SB_EEEEEEEvNS4_8identityENS4_13SM90_TMA_LOADES1E_vS1F_EENS_8epilogue10collective18CollectiveEpilogueINS1I_23Sm100TmaWarpSpecializedILi1ELi1ELi64ELb0ELb0EEEJSH_NS5_IJNSW_ISF_SB_EENSW_ISG_SB_EEEEESI_SJ_SI_SJ_NS1I_6fusion15FusionCallbacksIS1M_NS1Q_17LinearCombinationISI_fSI_fLNS_15FloatRoundStyleE2EEESH_S1P_JEEENS4_5SM1004TMEM4LOAD26SM100_TMEM_LOAD_32dp32b64xES1G_S1E_NS4_39AutoVectorizingCopyWithAssumedAlignmentILi128EEENS4_14SM90_TMA_STOREES1E_S21_S21_EEEvvEEEEvNT_6ParamsE,@"STO_CUDA_ENTRY STV_DEFAULT"
_ZN7cutlass13device_kernelINS_4gemm6kernel13GemmUniversalIN4cute5tupleIJiiiiEEENS1_10collective13CollectiveMmaINS1_35MainloopSm100TmaUmmaWarpSpecializedILi5ELi2ELi4ENS5_IJNS4_1CILi1EEENSA_ILi2EEESB_EEEEENS5_IJNSA_ILi128EEENSA_ILi64EEESG_EEENS_12float_e4m3_tENS5_IJlSB_lEEESI_SJ_NS4_8TiledMMAINS4_8MMA_AtomIJNS4_10MMA_TraitsINS4_19SM100_MMA_F8F6F4_SSEJSI_SI_fSF_SG_NS4_17integral_constantINS4_4UMMA5MajorELSQ_0EEESR_NSO_INSP_7ScaleInELSS_0EEEST_EEEEEENS4_6LayoutINS5_IJSB_SB_SB_EEENS5_IJNSA_ILi0EEESY_SY_EEEEENS5_IJNS4_10UnderscoreES11_S11_EEEEENS4_23SM90_TMA_LOAD_MULTICASTENS4_14ComposedLayoutINS4_7SwizzleILi2ELi4ELi3EEENS4_18smem_ptr_flag_bitsILi8EEENSW_INS5_IJNSA_ILi8EEESG_EEENS5_IJSG_SB_EEEEEEEvNS4_8identityENS4_13SM90_TMA_LOADES1E_vS1F_EENS_8epilogue10collective18CollectiveEpilogueINS1I_23Sm100TmaWarpSpecializedILi1ELi1ELi64ELb0ELb0EEEJSH_NS5_IJNSW_ISF_SB_EENSW_ISG_SB_EEEEESI_SJ_SI_SJ_NS1I_6fusion15FusionCallbacksIS1M_NS1Q_17LinearCombinationISI_fSI_fLNS_15FloatRoundStyleE2EEESH_S1P_JEEENS4_5SM1004TMEM4LOAD26SM100_TMEM_LOAD_32dp32b64xES1G_S1E_NS4_39AutoVectorizingCopyWithAssumedAlignmentILi128EEENS4_14SM90_TMA_STOREES1E_S21_S21_EEEvvEEEEvNT_6ParamsE:
[----:B------:R-:W1:Y:S01]  /*0000*/  LDC R1, c[0x0][0x37c] ;  /* 0x0000df00ff017b82 */ /* 0x000e620000000800 */
[----:B------:R-:W2:Y:S01]  /*0010*/  S2R R131, SR_TID.X ;  /* 0x0000000000837919 */ /* 0x000ea20000002100 */
[----:B------:R-:W3:Y:S01]  /*0020*/  LDCU.64 UR8, c[0x0][0x890] ;  /* 0x00011200ff0877ac */ /* 0x000ee20008000a00 */
[----:B------:R-:W-:Y:S02]  /*0030*/  PRMT R141, RZ, 0x7610, R141 ;  /* 0x00007610ff8d7816 */ /* 0x000fe4000000008d */
[----:B------:R-:W-:Y:S01]  /*0040*/  ELECT P3, URZ, PT ;  /* 0x0000000000ff782f */ /* 0x000fe20003860000 */
[----:B---3--:R-:W-:-:S04]  /*0050*/  UISETP.NE.U32.AND UP0, UPT, UR8, URZ, UPT ;  /* 0x000000ff0800728c */ /* 0x008fc8000bf05070 */
[----:B------:R-:W-:Y:S01]  /*0060*/  UISETP.NE.AND.EX UP0, UPT, UR9, URZ, UPT, UP0 ;  /* 0x000000ff0900728c */ /* 0x000fe2000bf05300 */
[----:B--2---:R-:W-:-:S05]  /*0070*/  SHF.R.U32.HI R142, RZ, 0x5, R131 ;  /* 0x00000005ff8e7819 */ /* 0x004fca0000011683 */
[----:B------:R-:W2:Y:S02]  /*0080*/  SHFL.IDX PT, R0, R142, RZ, 0x1f ;  /* 0x00001fff8e007589 */ /* 0x000ea400000e0000 */
[----:B--2---:R-:W-:Y:S01]  /*0090*/  R2UR UR22, R0 ;  /* 0x00000000001672ca */ /* 0x004fe200000e0000 */
[----:B-1----:R-:W-:-:S14]  /*00a0*/  BRA.U UP0, `(.L_x_0) ;  /* 0x0000000100307547 */ /* 0x002fdc000b800000 */
[----:B------:R-:W1:Y:S02]  /*00b0*/  LDCU.64 UR4, c[0x0][0x888] ;  /* 0x00011100ff0477ac */ /* 0x000e640008000a00 */
[----:B-1----:R-:W-:-:S04]  /*00c0*/  UISETP.NE.U32.AND UP0, UPT, UR4, URZ, UPT ;  /* 0x000000ff0400728c */ /* 0x002fc8000bf05070 */
[----:B------:R-:W-:-:S09]  /*00d0*/  UISETP.NE.AND.EX UP0, UPT, UR5, URZ, UPT, UP0 ;  /* 0x000000ff0500728c */ /* 0x000fd2000bf05300 */
[----:B------:R-:W-:Y:S05]  /*00e0*/  BRA.U !UP0, `(.L_x_1) ;  /* 0x0000000108147547 */ /* 0x000fea000b800000 */
[----:B------:R-:W1:Y:S01]  /*00f0*/  LDC.64 R2, c[0x0][0x888] ;  /* 0x00022200ff027b82 */ /* 0x000e620000000a00 */
[----:B------:R-:W1:Y:S02]  /*0100*/  LDCU.64 UR4, c[0x0][0x358] ;  /* 0x00006b00ff0477ac */ /* 0x000e640008000a00 */
[----:B-1----:R1:W5:Y:S01]  /*0110*/  LDG.E R71, desc[UR4][R2.64] ;  /* 0x0000000402477981 */ /* 0x002362000c1e1900 */
[----:B------:R-:W-:Y:S01]  /*0120*/  HFMA2 R141, -RZ, RZ, 0, 5.9604644775390625e-08 ;  /* 0x00000001ff8d7431 */ /* 0x000fe200000001ff */
[----:B------:R-:W-:Y:S05]  /*0130*/  BRA `(.L_x_0) ;  /* 0x00000000000c7947 */ /* 0x000fea0003800000 */
.L_x_1:
[----:B------:R-:W1:Y:S01]  /*0140*/  LDCU UR4, c[0x0][0x880] ;  /* 0x00011000ff0477ac */ /* 0x000e620008000800 */
[----:B------:R-:W-:Y:S01]  /*0150*/  HFMA2 R141, -RZ, RZ, 0, 5.9604644775390625e-08 ;  /* 0x00000001ff8d7431 */ /* 0x000fe200000001ff */
[----:B-1----:R-:W-:-:S07]  /*0160*/  MOV R71, UR4 ;  /* 0x0000000400477c02 */ /* 0x002fce0008000f00 */
.L_x_0:
[----:B------:R-:W2:Y:S02]  /*0170*/  LDCU.64 UR4, c[0x0][0x8b0] ;  /* 0x00011600ff0477ac */ /* 0x000ea40008000a00 */
[----:B--2---:R-:W-:-:S04]  /*0180*/  UISETP.NE.U32.AND UP0, UPT, UR4, URZ, UPT ;  /* 0x000000ff0400728c */ /* 0x004fc8000bf05070 */
[----:B------:R-:W-:-:S09]  /*0190*/  UISETP.NE.AND.EX UP0, UPT, UR5, URZ, UPT, UP0 ;  /* 0x000000ff0500728c */ /* 0x000fd2000bf05300 */
[----:B------:R-:W-:Y:S05]  /*01a0*/  BRA.U UP0, `(.L_x_2) ;  /* 0x0000000100287547 */ /* 0x000fea000b800000 */
[----:B------:R-:W2:Y:S02]  /*01b0*/  LDCU.64 UR4, c[0x0][0x8a8] ;  /* 0x00011500ff0477ac */ /* 0x000ea40008000a00 */
[----:B--2---:R-:W-:-:S04]  /*01c0*/  UISETP.NE.U32.AND UP0, UPT, UR4, URZ, UPT ;  /* 0x000000ff0400728c */ /* 0x004fc8000bf05070 */
[----:B------:R-:W-:-:S09]  /*01d0*/  UISETP.NE.AND.EX UP0, UPT, UR5, URZ, UPT, UP0 ;  /* 0x000000ff0500728c */ /* 0x000fd2000bf05300 */
[----:B------:R-:W-:Y:S05]  /*01e0*/  BRA.U !UP0, `(.L_x_3) ;  /* 0x0000000108107547 */ /* 0x000fea000b800000 */
[----:B-1----:R-:W1:Y:S01]  /*01f0*/  LDC.64 R2, c[0x0][0x8a8] ;  /* 0x00022a00ff027b82 */ /* 0x002e620000000a00 */
[----:B------:R-:W1:Y:S02]  /*0200*/  LDCU.64 UR4, c[0x0][0x358] ;  /* 0x00006b00ff0477ac */ /* 0x000e640008000a00 */
[----:B-1----:R2:W5:Y:S01]  /*0210*/  LDG.E R70, desc[UR4][R2.64] ;  /* 0x0000000402467981 */ /* 0x002562000c1e1900 */
[----:B------:R-:W-:Y:S05]  /*0220*/  BRA `(.L_x_2) ;  /* 0x0000000000087947 */ /* 0x000fea0003800000 */
.L_x_3:
[----:B------:R-:W2:Y:S02]  /*0230*/  LDCU UR4, c[0x0][0x8a0] ;  /* 0x00011400ff0477ac */ /* 0x000ea40008000800 */
[----:B--2---:R-:W-:Y:S02]  /*0240*/  MOV R70, UR4 ;  /* 0x0000000400467c02 */ /* 0x004fe40008000f00 */
.L_x_2:
[----:B------:R-:W-:Y:S01]  /*0250*/  IMAD.U32 R0, RZ, RZ, UR22 ;  /* 0x00000016ff007e24 */ /* 0x000fe2000f8e00ff */
[----:B------:R-:W-:Y:S04]  /*0260*/  BSSY.RECONVERGENT B0, `(.L_x_4) ;  /* 0x000000c000007945 */ /* 0x000fe80003800200 */
[C---:B------:R-:W-:Y:S02]  /*0270*/  ISETP.NE.OR P1, PT, R0.reuse, 0x1, !P3 ;  /* 0x000000010000780c */ /* 0x040fe40005f25670 */
[----:B------:R-:W-:-:S11]  /*0280*/  ISETP.NE.OR P0, PT, R0, 0x3, !P3 ;  /* 0x000000030000780c */ /* 0x000fd60005f05670 */
[----:B------:R-:W-:Y:S05]  /*0290*/  @P1 BRA `(.L_x_5) ;  /* 0x0000000000201947 */ /* 0x000fea0003800000 */
[----:B------:R-:W3:Y:S02]  /*02a0*/  LDCU.64 UR4, c[0x0][0x348] ;  /* 0x00006900ff0477ac */ /* 0x000ee40008000a00 */
[----:B---3--:R-:W-:Y:S02]  /*02b0*/  UIADD3 UR6, UP1, UPT, UR4, 0x80, URZ ;  /* 0x0000008004067890 */ /* 0x008fe4000ff3e0ff */
[----:B------:R-:W-:Y:S02]  /*02c0*/  UIADD3 UR4, UP0, UPT, UR4, 0x180, URZ ;  /* 0x0000018004047890 */ /* 0x000fe4000ff1e0ff */
[----:B------:R-:W-:Y:S02]  /*02d0*/  UIADD3.X UR7, UPT, UPT, URZ, UR5, URZ, UP1, !UPT ;  /* 0x00000005ff077290 */ /* 0x000fe40008ffe4ff */
[----:B------:R-:W-:-:S07]  /*02e0*/  UIADD3.X UR5, UPT, UPT, URZ, UR5, URZ, UP0, !UPT ;  /* 0x00000005ff057290 */ /* 0x000fce00087fe4ff */
[----:B------:R3:W-:Y:S02]  /*02f0*/  UTMACCTL.PF [UR6] ;  /* 0x00000000060079b9 */ /* 0x0007e40008040000 */
[----:B------:R3:W-:Y:S02]  /*0300*/  UTMACCTL.PF [UR4] ;  /* 0x00000000040079b9 */ /* 0x0007e40008040000 */
[----:B---3--:R-:W-:Y:S01]  /*0310*/  NOP ;  /* 0x0000000000007918 */ /* 0x008fe20000000000 */
.L_x_5:
[----:B------:R-:W-:Y:S05]  /*0320*/  BSYNC.RECONVERGENT B0 ;  /* 0x0000000000007941 */ /* 0x000fea0003800200 */
.L_x_4:
[----:B------:R-:W-:Y:S04]  /*0330*/  BSSY.RECONVERGENT B0, `(.L_x_6) ;  /* 0x000000a000007945 */ /* 0x000fe80003800200 */
        /* <DEDUP_REMOVED lines=9> */
.L_x_7:
[----:B------:R-:W-:Y:S05]  /*03d0*/  BSYNC.RECONVERGENT B0 ;  /* 0x0000000000007941 */ /* 0x000fea0003800200 */
.L_x_6:
[----:B------:R-:W3:Y:S01]  /*03e0*/  LDCU.64 UR4, c[0x0][0x888] ;  /* 0x00011100ff0477ac */ /* 0x000ee20008000a00 */
[----:B------:R-:W-:Y:S02]  /*03f0*/  UISETP.EQ.U32.AND UP1, UPT, UR8, URZ, UPT ;  /* 0x000000ff0800728c */ /* 0x000fe4000bf22070 */
[----:B------:R-:W-:Y:S02]  /*0400*/  UPLOP3.LUT UP3, UPT, UPT, UPT, UPT, 0x80, 0x8 ;  /* 0x000000000008789c */ /* 0x000fe40003f6f070 */
[----:B---3--:R-:W-:-:S04]  /*0410*/  UISETP.NE.U32.AND UP0, UPT, UR4, URZ, UPT ;  /* 0x000000ff0400728c */ /* 0x008fc8000bf05070 */
[----:B------:R-:W-:-:S04]  /*0420*/  UISETP.NE.AND.EX UP0, UPT, UR5, URZ, UPT, UP0 ;  /* 0x000000ff0500728c */ /* 0x000fc8000bf05300 */
[----:B------:R-:W-:-:S04]  /*0430*/  UISETP.EQ.OR.EX UP2, UPT, UR9, URZ, !UP0, UP1 ;  /* 0x000000ff0900728c */ /* 0x000fc8000c742710 */
[----:B------:R-:W-:-:S05]  /*0440*/  UP2UR UR60, UPR, URZ, 0x4 ;  /* 0x00000004ff3c7883 */ /* 0x000fca0008000000 */
[----:B------:R-:W-:Y:S07]  /*0450*/  BRA.U !UP2, `(.L_x_8) ;  /* 0x000000010a207547 */ /* 0x000fee000b800000 */
[----:B------:R-:W-:Y:S01]  /*0460*/  UISETP.NE.U32.AND UP1, UPT, UR8, URZ, UPT ;  /* 0x000000ff0800728c */ /* 0x000fe2000bf25070 */
[----:B-----5:R-:W-:Y:S01]  /*0470*/  FSETP.NEU.AND P0, PT, R71, RZ, PT ;  /* 0x000000ff4700720b */ /* 0x020fe20003f0d000 */
[----:B------:R-:W-:Y:S02]  /*0480*/  USEL UR4, URZ, 0xffffffff, UP0 ;  /* 0xffffffffff047887 */ /* 0x000fe40008000000 */
[----:B------:R-:W-:-:S10]  /*0490*/  UISETP.NE.AND.EX UP1, UPT, UR9, URZ, UPT, UP1 ;  /* 0x000000ff0900728c */ /* 0x000fd4000bf25310 */
[----:B------:R-:W-:Y:S01]  /*04a0*/  VOTEU.ANY UP0, P0 ;  /* 0x0000000000ff7886 */ /* 0x000fe20000000100 */
[----:B------:R-:W-:-:S04]  /*04b0*/  @!UP1 USEL UR4, URZ, 0xffffffff, UP0 ;  /* 0xffffffffff049887 */ /* 0x000fc80008000000 */
[----:B------:R-:W-:-:S04]  /*04c0*/  ULOP3.LUT UR4, UR4, 0x1, URZ, 0xc0, !UPT ;  /* 0x0000000104047892 */ /* 0x000fc8000f8ec0ff */
[----:B------:R-:W-:-:S11]  /*04d0*/  UISETP.NE.U32.AND UP3, UPT, UR4, 0x1, UPT ;  /* 0x000000010400788c */ /* 0x000fd6000bf65070 */
.L_x_8:
[----:B-12---:R-:W1:Y:S01]  /*04e0*/  SHFL.IDX PT, R2, R142, RZ, 0x1f ;  /* 0x00001fff8e027589 */ /* 0x006e6200000e0000 */
[----:B------:R-:W-:-:S04]  /*04f0*/  UISETP.NE.AND UP0, UPT, UR22, 0x2, UPT ;  /* 0x000000021600788c */ /* 0x000fc8000bf05270 */
[----:B------:R-:W-:Y:S01]  /*0500*/  USEL UR34, URZ, 0x1, UP0 ;  /* 0x00000001ff227887 */ /* 0x000fe20008000000 */
[----:B-1----:R-:W-:-:S13]  /*0510*/  ISETP.NE.AND P0, PT, R2, RZ, PT ;  /* 0x000000ff0200720c */ /* 0x002fda0003f05270 */
[----:B------:R-:W-:Y:S05]  /*0520*/  @P0 BRA `(.L_x_9) ;  /* 0x0000000000600947 */ /* 0x000fea0003800000 */
[----:B------:R-:W1:Y:S01]  /*0530*/  S2UR UR4, SR_CgaCtaId ;  /* 0x00000000000479c3 */ /* 0x000e620000008800 */
[----:B------:R-:W-:Y:S01]  /*0540*/  UMOV UR5, 0x400 ;  /* 0x0000040000057882 */ /* 0x000fe20000000000 */
[----:B------:R-:W-:Y:S01]  /*0550*/  UMOV UR8, 0x1 ;  /* 0x0000000100087882 */ /* 0x000fe20000000000 */
[----:B------:R-:W-:Y:S01]  /*0560*/  UMOV UR6, 0x2 ;  /* 0x0000000200067882 */ /* 0x000fe20000000000 */
[----:B------:R-:W-:-:S04]  /*0570*/  UIADD3 UR8, UPT, UPT, -UR8, 0x100000, URZ ;  /* 0x0010000008087890 */ /* 0x000fc8000fffe1ff */
[----:B------:R-:W-:Y:S02]  /*0580*/  USHF.L.U32 UR9, UR8, 0xb, URZ ;  /* 0x0000000b08097899 */ /* 0x000fe400080006ff */
[----:B------:R-:W-:Y:S02]  /*0590*/  USHF.L.U32 UR8, UR8, 0x1, URZ ;  /* 0x0000000108087899 */ /* 0x000fe400080006ff */
[----:B------:R-:W-:-:S04]  /*05a0*/  UIADD3 UR6, UPT, UPT, -UR6, 0x100000, URZ ;  /* 0x0010000006067890 */ /* 0x000fc8000fffe1ff */
[----:B------:R-:W-:Y:S02]  /*05b0*/  USHF.L.U32 UR7, UR6, 0xb, URZ ;  /* 0x0000000b06077899 */ /* 0x000fe400080006ff */
[----:B------:R-:W-:Y:S01]  /*05c0*/  USHF.L.U32 UR6, UR6, 0x1, URZ ;  /* 0x0000000106067899 */ /* 0x000fe200080006ff */
[----:B------:R-:W-:Y:S01]  /*05d0*/  ELECT P0, URZ, PT ;  /* 0x0000000000ff782f */ /* 0x000fe20003800000 */
[----:B-1----:R-:W-:Y:S01]  /*05e0*/  ULEA UR4, UR4, UR5, 0x18 ;  /* 0x0000000504047291 */ /* 0x002fe2000f8ec0ff */
[----:B------:R-:W1:Y:S11]  /*05f0*/  FENCE.VIEW.ASYNC.S ;  /* 0x00000000000073c6 */ /* 0x000e760000000000 */
[----:B-1----:R1:W2:Y:S01]  /*0600*/  SYNCS.EXCH.64 URZ, [UR4], UR8 ;  /* 0x0000000804ff75b2 */ /* 0x0022a20008000100 */
[----:B------:R1:W3:Y:S01]  /*0610*/  SYNCS.EXCH.64 URZ, [UR4+0x28], UR6 ;  /* 0x0000280604ff75b2 */ /* 0x0002e20008000100 */
[----:B------:R1:W4:Y:S01]  /*0620*/  SYNCS.EXCH.64 URZ, [UR4+0x8], UR8 ;  /* 0x0000080804ff75b2 */ /* 0x0003220008000100 */
[----:B------:R1:W1:Y:S01]  /*0630*/  SYNCS.EXCH.64 URZ, [UR4+0x30], UR6 ;  /* 0x0000300604ff75b2 */ /* 0x0002620008000100 */
[----:B------:R1:W1:Y:S01]  /*0640*/  SYNCS.EXCH.64 URZ, [UR4+0x10], UR8 ;  /* 0x0000100804ff75b2 */ /* 0x0002620008000100 */
[----:B------:R1:W1:Y:S01]  /*0650*/  SYNCS.EXCH.64 URZ, [UR4+0x38], UR6 ;  /* 0x0000380604ff75b2 */ /* 0x0002620008000100 */
[----:B------:R1:W1:Y:S01]  /*0660*/  SYNCS.EXCH.64 URZ, [UR4+0x18], UR8 ;  /* 0x0000180804ff75b2 */ /* 0x0002620008000100 */
[----:B------:R1:W1:Y:S01]  /*0670*/  SYNCS.EXCH.64 URZ, [UR4+0x40], UR6 ;  /* 0x0000400604ff75b2 */ /* 0x0002620008000100 */
[----:B------:R1:W1:Y:S01]  /*0680*/  SYNCS.EXCH.64 URZ, [UR4+0x20], UR8 ;  /* 0x0000200804ff75b2 */ /* 0x0002620008000100 */
[----:B------:R1:W1:Y:S01]  /*0690*/  SYNCS.EXCH.64 URZ, [UR4+0x48], UR6 ;  /* 0x0000480604ff75b2 */ /* 0x0002620008000100 */
[----:B------:R-:W-:Y:S01]  /*06a0*/  NOP ;  /* 0x0000000000007918 */ /* 0x000fe20000000000 */
.L_x_9:
[----:B------:R-:W2:Y:S01]  /*06b0*/  SHFL.IDX PT, R2, R142, RZ, 0x1f ;  /* 0x00001fff8e027589 */ /* 0x000ea200000e0000 */
[----:B------:R-:W-:Y:S01]  /*06c0*/  NOP ;  /* 0x0000000000007918 */ /* 0x000fe20000000000 */
[----:B--2---:R-:W-:-:S13]  /*06d0*/  ISETP.NE.AND P0, PT, R2, 0x1, PT ;  /* 0x000000010200780c */ /* 0x004fda0003f05270 */
[----:B------:R-:W-:Y:S05]  /*06e0*/  @P0 BRA `(.L_x_10) ;  /* 0x0000000000400947 */ /* 0x000fea0003800000 */
[----:B-1----:R-:W1:Y:S01]  /*06f0*/  S2UR UR4, SR_CgaCtaId ;  /* 0x00000000000479c3 */ /* 0x002e620000008800 */
        /* <DEDUP_REMOVED lines=12> */
[----:B-1----:R2:W1:Y:S01]  /*07c0*/  SYNCS.EXCH.64 URZ, [UR4+0x50], UR8 ;  /* 0x0000500804ff75b2 */ /* 0x0024620008000100 */
[----:B------:R2:W1:Y:S02]  /*07d0*/  SYNCS.EXCH.64 URZ, [UR4+0x58], UR6 ;  /* 0x0000580604ff75b2 */ /* 0x0004640008000100 */
[----:B--2---:R-:W-:Y:S01]  /*07e0*/  NOP ;  /* 0x0000000000007918 */ /* 0x004fe20000000000 */
.L_x_10:
[----:B------:R-:W2:Y:S01]  /*07f0*/  SHFL.IDX PT, R2, R142, RZ, 0x1f ;  /* 0x00001fff8e027589 */ /* 0x000ea200000e0000 */
[----:B------:R-:W-:Y:S01]  /*0800*/  NOP ;  /* 0x0000000000007918 */ /* 0x000fe20000000000 */
[----:B--2---:R-:W-:-:S13]  /*0810*/  ISETP.NE.AND P0, PT, R2, 0x3, PT ;  /* 0x000000030200780c */ /* 0x004fda0003f05270 */
[----:B------:R-:W-:Y:S05]  /*0820*/  @P0 BRA `(.L_x_11) ;  /* 0x0000000000300947 */ /* 0x000fea0003800000 */
[----:B-1----:R-:W1:Y:S01]  /*0830*/  S2UR UR6, SR_CgaCtaId ;  /* 0x00000000000679c3 */ /* 0x002e620000008800 */
[----:B------:R-:W-:Y:S01]  /*0840*/  UMOV UR4, 0x400 ;  /* 0x0000040000047882 */ /* 0x000fe20000000000 */
[----:B------:R-:W-:Y:S01]  /*0850*/  UMOV UR5, 0x20 ;  /* 0x0000002000057882 */ /* 0x000fe20000000000 */
[----:B------:R-:W-:Y:S01]  /*0860*/  ELECT P0, URZ, PT ;  /* 0x0000000000ff782f */ /* 0x000fe20003800000 */
[----:B-1----:R-:W-:Y:S02]  /*0870*/  ULEA UR6, UR6, UR4, 0x18 ;  /* 0x0000000406067291 */ /* 0x002fe4000f8ec0ff */
[----:B------:R-:W-:-:S04]  /*0880*/  UIADD3 UR4, UPT, UPT, -UR5, 0x100000, URZ ;  /* 0x0010000005047890 */ /* 0x000fc8000fffe1ff */
[----:B------:R-:W-:Y:S02]  /*0890*/  USHF.L.U32 UR5, UR4, 0xb, URZ ;  /* 0x0000000b04057899 */ /* 0x000fe400080006ff */
[----:B------:R-:W-:Y:S01]  /*08a0*/  USHF.L.U32 UR4, UR4, 0x1, URZ ;  /* 0x0000000104047899 */ /* 0x000fe200080006ff */
[----:B------:R-:W1:Y:S11]  /*08b0*/  FENCE.VIEW.ASYNC.S ;  /* 0x00000000000073c6 */ /* 0x000e760000000000 */
[----:B-1----:R2:W1:Y:S01]  /*08c0*/  SYNCS.EXCH.64 URZ, [UR6+0x60], UR4 ;  /* 0x0000600406ff75b2 */ /* 0x0024620008000100 */
[----:B------:R2:W1:Y:S02]  /*08d0*/  SYNCS.EXCH.64 URZ, [UR6+0x68], UR4 ;  /* 0x0000680406ff75b2 */ /* 0x0004640008000100 */
[----:B--2---:R-:W-:Y:S01]  /*08e0*/  NOP ;  /* 0x0000000000007918 */ /* 0x004fe20000000000 */
.L_x_11:
[----:B------:R-:W2:Y:S01]  /*08f0*/  SHFL.IDX PT, R2, R142, RZ, 0x1f ;  /* 0x00001fff8e027589 */ /* 0x000ea200000e0000 */
[----:B------:R-:W-:Y:S01]  /*0900*/  NOP ;  /* 0x0000000000007918 */ /* 0x000fe20000000000 */
[----:B--2---:R-:W-:-:S13]  /*0910*/  ISETP.NE.AND P0, PT, R2, 0x4, PT ;  /* 0x000000040200780c */ /* 0x004fda0003f05270 */
[----:B------:R-:W-:Y:S05]  /*0920*/  @P0 BRA `(.L_x_12) ;  /* 0x00000000004c0947 */ /* 0x000fea0003800000 */
[----:B-1----:R-:W1:Y:S01]  /*0930*/  S2UR UR6, SR_CgaCtaId ;  /* 0x00000000000679c3 */ /* 0x002e620000008800 */
[----:B------:R-:W-:Y:S01]  /*0940*/  UMOV UR4, 0x1e0 ;  /* 0x000001e000047882 */ /* 0x000fe20000000000 */
[----:B------:R-:W-:Y:S01]  /*0950*/  UMOV UR5, 0x400 ;  /* 0x0000040000057882 */ /* 0x000fe20000000000 */
[----:B------:R-:W-:Y:S01]  /*0960*/  USEL UR4, UR4, 0x1a0, UP3 ;  /* 0x000001a004047887 */ /* 0x000fe20009800000 */
[----:B------:R-:W-:Y:S01]  /*0970*/  UMOV UR8, 0x1 ;  /* 0x0000000100087882 */ /* 0x000fe20000000000 */
[----:B------:R-:W-:Y:S01]  /*0980*/  ELECT P0, URZ, PT ;  /* 0x0000000000ff782f */ /* 0x000fe20003800000 */
[----:B------:R-:W-:-:S04]  /*0990*/  UIADD3 UR8, UPT, UPT, -UR8, 0x100000, URZ ;  /* 0x0010000008087890 */ /* 0x000fc8000fffe1ff */
[----:B------:R-:W-:Y:S02]  /*09a0*/  USHF.L.U32 UR9, UR8, 0xb, URZ ;  /* 0x0000000b08097899 */ /* 0x000fe400080006ff */
[----:B------:R-:W-:Y:S02]  /*09b0*/  USHF.L.U32 UR8, UR8, 0x1, URZ ;  /* 0x0000000108087899 */ /* 0x000fe400080006ff */
[----:B-1----:R-:W-:Y:S02]  /*09c0*/  ULEA UR6, UR6, UR5, 0x18 ;  /* 0x0000000506067291 */ /* 0x002fe4000f8ec0ff */
[----:B------:R-:W-:-:S04]  /*09d0*/  UIADD3 UR4, UPT, UPT, -UR4, 0x100000, URZ ;  /* 0x0010000004047890 */ /* 0x000fc8000fffe1ff */
[----:B------:R-:W-:Y:S02]  /*09e0*/  USHF.L.U32 UR5, UR4, 0xb, URZ ;  /* 0x0000000b04057899 */ /* 0x000fe400080006ff */
[----:B------:R-:W-:Y:S01]  /*09f0*/  USHF.L.U32 UR4, UR4, 0x1, URZ ;  /* 0x0000000104047899 */ /* 0x000fe200080006ff */
[----:B------:R-:W1:Y:S03]  /*0a00*/  FENCE.VIEW.ASYNC.S ;  /* 0x00000000000073c6 */ /* 0x000e660000000000 */
[----:B-1----:R2:W1:Y:S08]  /*0a10*/  SYNCS.EXCH.64 URZ, [UR6+0x70], UR8 ;  /* 0x0000700806ff75b2 */ /* 0x0024700008000100 */
[----:B------:R2:W1:Y:S01]  /*0a20*/  SYNCS.EXCH.64 URZ, [UR6+0x80], UR4 ;  /* 0x0000800406ff75b2 */ /* 0x0004620008000100 */
[----:B------:R2:W1:Y:S01]  /*0a30*/  SYNCS.EXCH.64 URZ, [UR6+0x78], UR8 ;  /* 0x0000780806ff75b2 */ /* 0x0004620008000100 */
[----:B------:R2:W1:Y:S02]  /*0a40*/  SYNCS.EXCH.64 URZ, [UR6+0x88], UR4 ;  /* 0x0000880406ff75b2 */ /* 0x0004640008000100 */
[----:B--2---:R-:W-:Y:S01]  /*0a50*/  NOP ;  /* 0x0000000000007918 */ /* 0x004fe20000000000 */
.L_x_12:
        /* <DEDUP_REMOVED lines=18> */
[----:B------:R2:W1:Y:S01]  /*0b80*/  SYNCS.EXCH.64 URZ, [UR4+0xb0], UR6 ;  /* 0x0000b00604ff75b2 */ /* 0x0004620008000100 */
[----:B------:R2:W1:Y:S01]  /*0b90*/  SYNCS.EXCH.64 URZ, [UR4+0x98], UR8 ;  /* 0x0000980804ff75b2 */ /* 0x0004620008000100 */
[----:B------:R2:W1:Y:S01]  /*0ba0*/  SYNCS.EXCH.64 URZ, [UR4+0xb8], UR6 ;  /* 0x0000b80604ff75b2 */ /* 0x0004620008000100 */
[----:B------:R2:W1:Y:S01]  /*0bb0*/  SYNCS.EXCH.64 URZ, [UR4+0xa0], UR8 ;  /* 0x0000a00804ff75b2 */ /* 0x0004620008000100 */
[----:B------:R2:W1:Y:S01]  /*0bc0*/  SYNCS.EXCH.64 URZ, [UR4+0xc0], UR6 ;  /* 0x0000c00604ff75b2 */ /* 0x0004620008000100 */
[----:B------:R2:W1:Y:S01]  /*0bd0*/  SYNCS.EXCH.64 URZ, [UR4+0xa8], UR8 ;  /* 0x0000a80804ff75b2 */ /* 0x0004620008000100 */
[----:B------:R2:W1:Y:S02]  /*0be0*/  SYNCS.EXCH.64 URZ, [UR4+0xc8], UR6 ;  /* 0x0000c80604ff75b2 */ /* 0x0004640008000100 */
[----:B--2---:R-:W-:Y:S01]  /*0bf0*/  NOP ;  /* 0x0000000000007918 */ /* 0x004fe20000000000 */
.L_x_13:
[----:B------:R-:W2:Y:S01]  /*0c00*/  SHFL.IDX PT, R2, R142, RZ, 0x1f ;  /* 0x00001fff8e027589 */ /* 0x000ea200000e0000 */
[----:B------:R-:W1:Y:S01]  /*0c10*/  S2UR UR61, SR_CgaCtaId ;  /* 0x00000000003d79c3 */ /* 0x000e620000008800 */
[----:B------:R-:W-:Y:S01]  /*0c20*/  NOP ;  /* 0x0000000000007918 */ /* 0x000fe20000000000 */
[----:B--2---:R-:W-:-:S13]  /*0c30*/  ISETP.NE.AND P0, PT, R2, 0x3, PT ;  /* 0x000000030200780c */ /* 0x004fda0003f05270 */
[----:B-1----:R-:W-:Y:S05]  /*0c40*/  @P0 BRA `(.L_x_14) ;  /* 0x0000000000340947 */ /* 0x002fea0003800000 */
[----:B------:R-:W-:Y:S01]  /*0c50*/  UMOV UR4, 0x400 ;  /* 0x0000040000047882 */ /* 0x000fe20000000000 */
[----:B------:R-:W-:Y:S01]  /*0c60*/  UMOV UR6, 0x20 ;  /* 0x0000002000067882 */ /* 0x000fe20000000000 */
[----:B------:R-:W-:Y:S02]  /*0c70*/  ULEA UR4, UR61, UR4, 0x18 ;  /* 0x000000043d047291 */ /* 0x000fe4000f8ec0ff */
[----:B------:R-:W-:-:S04]  /*0c80*/  UIADD3 UR6, UPT, UPT, -UR6, 0x100000, URZ ;  /* 0x0010000006067890 */ /* 0x000fc8000fffe1ff */
[----:B------:R-:W-:Y:S02]  /*0c90*/  USHF.L.U32 UR7, UR6, 0xb, URZ ;  /* 0x0000000b06077899 */ /* 0x000fe400080006ff */
[----:B------:R-:W-:Y:S01]  /*0ca0*/  USHF.L.U32 UR6, UR6, 0x1, URZ ;  /* 0x0000000106067899 */ /* 0x000fe200080006ff */
[----:B------:R-:W-:Y:S01]  /*0cb0*/  ELECT P0, URZ, PT ;  /* 0x0000000000ff782f */ /* 0x000fe20003800000 */
[----:B------:R-:W1:Y:S10]  /*0cc0*/  FENCE.VIEW.ASYNC.S ;  /* 0x00000000000073c6 */ /* 0x000e740000000000 */
[----:B-1----:R1:W2:Y:S01]  /*0cd0*/  SYNCS.EXCH.64 URZ, [UR4+0xd0], UR6 ;  /* 0x0000d00604ff75b2 */ /* 0x0022a20008000100 */
[----:B------:R1:W1:Y:S01]  /*0ce0*/  SYNCS.EXCH.64 URZ, [UR4+0xe0], UR6 ;  /* 0x0000e00604ff75b2 */ /* 0x0002620008000100 */
[----:B------:R1:W1:Y:S01]  /*0cf0*/  SYNCS.EXCH.64 URZ, [UR4+0xd8], UR6 ;  /* 0x0000d80604ff75b2 */ /* 0x0002620008000100 */
[----:B------:R1:W1:Y:S01]  /*0d00*/  SYNCS.EXCH.64 URZ, [UR4+0xe8], UR6 ;  /* 0x0000e80604ff75b2 */ /* 0x0002620008000100 */
[----:B------:R-:W-:Y:S01]  /*0d10*/  NOP ;  /* 0x0000000000007918 */ /* 0x000fe20000000000 */
.L_x_14:
[----:B-1----:R-:W1:Y:S01]  /*0d20*/  LDCU UR4, c[0x0][0x36c] ;  /* 0x00006d80ff0477ac */ /* 0x002e620008000800 */
[----:B------:R-:W-:Y:S01]  /*0d30*/  ISETP.NE.OR P3, PT, R0, 0x2, !P3 ;  /* 0x000000020000780c */ /* 0x000fe20005f65670 */
[----:B------:R-:W-:Y:S01]  /*0d40*/  NOP ;  /* 0x0000000000007918 */ /* 0x000fe20000000000 */
[----:B------:R-:W-:Y:S01]  /*0d50*/  LOP3.LUT R0, R131, 0x1f, RZ, 0xc0, !PT ;  /* 0x0000001f83007812 */ /* 0x000fe200078ec0ff */
[----:B------:R-:W-:Y:S02]  /*0d60*/  UISETP.NE.AND UP4, UPT, UR22, URZ, UPT ;  /* 0x000000ff1600728c */ /* 0x000fe4000bf85270 */
[----:B-1----:R-:W-:-:S09]  /*0d70*/  UISETP.EQ.U32.AND UP5, UPT, UR4, 0x1, UPT ;  /* 0x000000010400788c */ /* 0x002fd2000bfa2070 */
[----:B------:R-:W-:Y:S05]  /*0d80*/  BRA.U !UP5, `(.L_x_15) ;  /* 0x000000010d087547 */ /* 0x000fea000b800000 */
[----:B--234-:R-:W-:Y:S01]  /*0d90*/  UCGABAR_ARV ;  /* 0x00000000000079c7 */ /* 0x01cfe20008000000 */
[----:B------:R-:W-:Y:S05]  /*0da0*/  BRA `(.L_x_16) ;  /* 0x0000000000047947 */ /* 0x000fea0003800000 */
.L_x_15:
[----:B--234-:R-:W-:Y:S01]  /*0db0*/  NOP ;  /* 0x0000000000007918 */ /* 0x01cfe20000000000 */
.L_x_16:
[----:B------:R-:W1:Y:S01]  /*0dc0*/  S2UR UR7, SR_CTAID.X ;  /* 0x00000000000779c3 */ /* 0x000e620000002500 */
[----:B------:R-:W-:-:S05]  /*0dd0*/  CS2R.32 R3, SR_CgaSize ;  /* 0x0000000000037805 */ /* 0x000fca0000008a00 */
[----:B------:R-:W-:-:S05]  /*0de0*/  IMAD R3, R3, -0xa0, RZ ;  /* 0xffffff6003037824 */ /* 0x000fca00078e02ff */
[----:B------:R-:W-:-:S14]  /*0df0*/  R2UR UR5, R3 ;  /* 0x00000000030572ca */ /* 0x000fdc00000e0000 */
[----:B------:R-:W2:Y:S01]  /*0e00*/  LDCU UR5, c[0x0][UR5+0x2b0] ;  /* 0x00005600050577ac */ /* 0x000ea20008000800 */
[----:B------:R-:W-:-:S05]  /*0e10*/  CS2R.32 R3, SR_CgaSize ;  /* 0x0000000000037805 */ /* 0x000fca0000008a00 */
[----:B------:R-:W-:-:S05]  /*0e20*/  IMAD R3, R3, -0xa0, RZ ;  /* 0xffffff6003037824 */ /* 0x000fca00078e02ff */
[----:B------:R-:W-:-:S14]  /*0e30*/  R2UR UR4, R3 ;  /* 0x00000000030472ca */ /* 0x000fdc00000e0000 */
[----:B------:R-:W3:Y:S01]  /*0e40*/  LDCU UR4, c[0x0][UR4+0x2b4] ;  /* 0x00005680040477ac */ /* 0x000ee20008000800 */
[----:B------:R-:W4:Y:S01]  /*0e50*/  S2UR UR8, SR_CTAID.Y ;  /* 0x00000000000879c3 */ /* 0x000f220000002600 */
[----:B------:R-:W3:Y:S01]  /*0e60*/  LDCU UR23, c[0x0][0xb24] ;  /* 0x00016480ff1777ac */ /* 0x000ee20008000800 */
[----:B------:R-:W-:-:S05]  /*0e70*/  CS2R.32 R3, SR_CgaSize ;  /* 0x0000000000037805 */ /* 0x000fca0000008a00 */
[----:B------:R-:W-:-:S05]  /*0e80*/  IMAD R3, R3, -0xa0, RZ ;  /* 0xffffff6003037824 */ /* 0x000fca00078e02ff */
[----:B------:R-:W-:-:S14]  /*0e90*/  R2UR UR58, R3 ;  /* 0x00000000033a72ca */ /* 0x000fdc00000e0000 */
[----:B------:R-:W3:Y:S01]  /*0ea0*/  LDCU UR58, c[0x0][UR58+0x2a0] ;  /* 0x000054003a3a77ac */ /* 0x000ee20008000800 */
[----:B------:R-:W1:Y:S01]  /*0eb0*/  S2UR UR36, SR_CTAID.Z ;  /* 0x00000000002479c3 */ /* 0x000e620000002700 */
[----:B------:R-:W-:-:S05]  /*0ec0*/  CS2R.32 R3, SR_CgaSize ;  /* 0x0000000000037805 */ /* 0x000fca0000008a00 */
[----:B------:R-:W-:-:S05]  /*0ed0*/  IMAD R3, R3, -0xa0, RZ ;  /* 0xffffff6003037824 */ /* 0x000fca00078e02ff */
[----:B------:R-:W-:-:S14]  /*0ee0*/  R2UR UR55, R3 ;  /* 0x00000000033772ca */ /* 0x000fdc00000e0000 */
[----:B------:R-:W3:Y:S01]  /*0ef0*/  LDCU UR55, c[0x0][UR55+0x2a4] ;  /* 0x00005480373777ac */ /* 0x000ee20008000800 */
[----:B------:R-:W3:Y:S01]  /*0f00*/  LDCU UR40, c[0x0][0xb24] ;  /* 0x00016480ff2877ac */ /* 0x000ee20008000800 */
[----:B-1----:R-:W-:Y:S01]  /*0f10*/  I2FP.F32.U32 R3, UR7 ;  /* 0x0000000700037c45 */ /* 0x002fe20008201000 */
[----:B------:R-:W1:Y:S04]  /*0f20*/  LDCU UR25, c[0x0][0xb30] ;  /* 0x00016600ff1977ac */ /* 0x000e680008000800 */
[----:B--2---:R-:W-:Y:S01]  /*0f30*/  FMUL R3, R3, UR5 ;  /* 0x0000000503037c20 */ /* 0x004fe20008400000 */
[----:B------:R-:W-:Y:S01]  /*0f40*/  USHF.L.U32 UR28, UR61, 0xc, URZ ;  /* 0x0000000c3d1c7899 */ /* 0x000fe200080006ff */
[----:B----4-:R-:W-:Y:S01]  /*0f50*/  I2FP.F32.U32 R2, UR8 ;  /* 0x0000000800027c45 */ /* 0x010fe20008201000 */
[----:B---3--:R-:W-:-:S03]  /*0f60*/  UISETP.GE.AND UP2, UPT, UR23, 0x1, UPT ;  /* 0x000000011700788c */ /* 0x008fc6000bf46270 */
[----:B------:R-:W2:Y:S01]  /*0f70*/  F2I.U32.TRUNC.NTZ R3, R3 ;  /* 0x0000000300037305 */ /* 0x000ea2000020f000 */
[----:B------:R-:W-:Y:S01]  /*0f80*/  UMOV UR46, UR7 ;  /* 0x00000007002e7c82 */ /* 0x000fe20008000000 */
[----:B------:R-:W-:Y:S01]  /*0f90*/  FMUL R2, R2, UR4 ;  /* 0x0000000402027c20 */ /* 0x000fe20008400000 */
[----:B------:R-:W-:-:S05]  /*0fa0*/  UMOV UR45, UR8 ;  /* 0x00000008002d7c82 */ /* 0x000fca0008000000 */
[----:B------:R-:W3:Y:S01]  /*0fb0*/  F2I.U32.TRUNC.NTZ R2, R2 ;  /* 0x0000000200027305 */ /* 0x000ee2000020f000 */
[----:B--2---:R-:W-:Y:S02]  /*0fc0*/  R2UR UR4, R3 ;  /* 0x00000000030472ca */ /* 0x004fe400000e0000 */
[----:B---3--:R-:W-:Y:S02]  /*0fd0*/  R2UR UR6, R2 ;  /* 0x00000000020672ca */ /* 0x008fe400000e0000 */
[----:B------:R-:W-:-:S09]  /*0fe0*/  PRMT R2, RZ, 0x7610, R2 ;  /* 0x00007610ff027816 */ /* 0x000fd20000000002 */
[----:B------:R-:W-:-:S04]  /*0ff0*/  UIADD3 UR5, UPT, UPT, -UR4, URZ, URZ ;  /* 0x000000ff04057290 */ /* 0x000fc8000fffe1ff */
[----:B------:R-:W-:Y:S02]  /*1000*/  UIMAD UR58, UR58, UR5, UR7 ;  /* 0x000000053a3a72a4 */ /* 0x000fe4000f8e0207 */
[----:B------:R-:W-:-:S04]  /*1010*/  UIADD3 UR4, UPT, UPT, -UR6, URZ, URZ ;  /* 0x000000ff06047290 */ /* 0x000fc8000fffe1ff */
[----:B------:R-:W-:Y:S01]  /*1020*/  UIMAD UR55, UR55, UR4, UR8 ;  /* 0x00000004373772a4 */ /* 0x000fe2000f8e0208 */
[----:B-1----:R-:W-:Y:S11]  /*1030*/  BRA.U UP4, `(.L_x_17) ;  /* 0x0000000104247547 */ /* 0x002ff6000b800000 */
[----:B------:R-:W-:Y:S02]  /*1040*/  UISETP.NE.AND UP0, UPT, UR55, URZ, UPT ;  /* 0x000000ff3700728c */ /* 0x000fe4000bf05270 */
[----:B------:R-:W-:Y:S02]  /*1050*/  UISETP.NE.AND UP1, UPT, UR55, 0x1, UPT ;  /* 0x000000013700788c */ /* 0x000fe4000bf25270 */
[----:B------:R-:W-:Y:S02]  /*1060*/  UISETP.EQ.OR UP0, UPT, UR58, URZ, !UP0 ;  /* 0x000000ff3a00728c */ /* 0x000fe4000c702670 */
[----:B------:R-:W-:Y:S02]  /*1070*/  USEL UR4, URZ, 0x2, UP1 ;  /* 0x00000002ff047887 */ /* 0x000fe40008800000 */
[----:B------:R-:W-:Y:S02]  /*1080*/  USEL UR5, URZ, 0x1, !UP0 ;  /* 0x00000001ff057887 */ /* 0x000fe4000c000000 */
[----:B------:R-:W-:-:S04]  /*1090*/  UISETP.NE.AND UP0, UPT, UR58, URZ, UPT ;  /* 0x000000ff3a00728c */ /* 0x000fc8000bf05270 */
[----:B------:R-:W-:-:S04]  /*10a0*/  USEL UR4, UR4, 0x2, UP0 ;  /* 0x0000000204047887 */ /* 0x000fc80008000000 */
[----:B------:R-:W-:-:S06]  /*10b0*/  UIADD3 UR4, UPT, UPT, UR5, UR4, URZ ;  /* 0x0000000405047290 */ /* 0x000fcc000fffe0ff */
[----:B------:R-:W-:Y:S02]  /*10c0*/  MOV R2, UR4 ;  /* 0x0000000400027c02 */ /* 0x000fe40008000f00 */
.L_x_17:
[----:B------:R-:W-:Y:S05]  /*10d0*/  BRA.U !UP2, `(.L_x_18) ;  /* 0x000000010ad47547 */ /* 0x000fea000b800000 */
[----:B------:R-:W1:Y:S01]  /*10e0*/  LDCU.128 UR12, c[0x0][0xb10] ;  /* 0x00016200ff0c77ac */ /* 0x000e620008000c00 */
[----:B------:R-:W2:Y:S01]  /*10f0*/  LDCU UR6, c[0x0][0x370] ;  /* 0x00006e00ff0677ac */ /* 0x000ea20008000800 */
[----:B------:R-:W3:Y:S01]  /*1100*/  LDCU UR5, c[0x0][0x374] ;  /* 0x00006e80ff0577ac */ /* 0x000ee20008000800 */
[----:B------:R-:W4:Y:S01]  /*1110*/  LDCU UR24, c[0x0][0xb0c] ;  /* 0x00016180ff1877ac */ /* 0x000f220008000800 */
[----:B------:R-:W4:Y:S01]  /*1120*/  LDCU UR4, c[0x0][0xb20] ;  /* 0x00016400ff0477ac */ /* 0x000f220008000800 */
[----:B------:R-:W4:Y:S01]  /*1130*/  LDCU.64 UR8, c[0x0][0xb28] ;  /* 0x00016500ff0877ac */ /* 0x000f220008000a00 */
[----:B-1----:R-:W-:Y:S02]  /*1140*/  UISETP.NE.AND UP0, UPT, UR14, 0x1, UPT ;  /* 0x000000010e00788c */ /* 0x002fe4000bf05270 */
[----:B---3--:R-:W-:Y:S02]  /*1150*/  UIMAD.WIDE.U32 UR10, UR5, UR15, URZ ;  /* 0x0000000f050a72a5 */ /* 0x008fe4000f8e00ff */
[----:B--2---:R-:W-:-:S02]  /*1160*/  UIMAD.WIDE.U32 UR18, UR6, UR12, URZ ;  /* 0x0000000c061272a5 */ /* 0x004fc4000f8e00ff */
[----:B----4-:R-:W-:Y:S02]  /*1170*/  UISETP.NE.AND UP1, UPT, UR24, 0x1, UPT ;  /* 0x000000011800788c */ /* 0x010fe4000bf25270 */
[----:B------:R-:W-:Y:S01]  /*1180*/  UISETP.NE.AND UP2, UPT, UR23, 0x1, UPT ;  /* 0x000000011700788c */ /* 0x000fe2000bf45270 */
[----:B------:R-:W-:Y:S02]  /*1190*/  UMOV UR10, UR11 ;  /* 0x0000000b000a7c82 */ /* 0x000fe40008000000 */
[----:B------:R-:W-:Y:S01]  /*11a0*/  UMOV UR18, UR19 ;  /* 0x0000001300127c82 */ /* 0x000fe20008000000 */
[----:B------:R-:W-:Y:S02]  /*11b0*/  @UP0 USHF.R.U32.HI UR5, URZ, UR4, UR10 ;  /* 0x00000004ff050299 */ /* 0x000fe4000801160a */
[----:B------:R-:W-:Y:S02]  /*11c0*/  UIMAD.WIDE.U32 UR20, UR45, UR15, URZ ;  /* 0x0000000f2d1472a5 */ /* 0x000fe4000f8e00ff */
[----:B------:R-:W-:-:S02]  /*11d0*/  UIMAD.WIDE.U32 UR10, UR5, UR8, URZ ;  /* 0x00000008050a72a5 */ /* 0x000fc4000f8e00ff */
[----:B------:R-:W-:Y:S02]  /*11e0*/  @UP1 USHF.R.U32.HI UR6, URZ, UR13, UR18 ;  /* 0x0000000dff061299 */ /* 0x000fe40008011612 */
[----:B------:R-:W-:Y:S02]  /*11f0*/  UIMAD.WIDE.U32 UR16, UR46, UR12, URZ ;  /* 0x0000000c2e1072a5 */ /* 0x000fe4000f8e00ff */
[----:B------:R-:W-:Y:S01]  /*1200*/  UIMAD.WIDE.U32 UR18, UR6, UR8, URZ ;  /* 0x00000008061272a5 */ /* 0x000fe2000f8e00ff */
[----:B------:R-:W-:Y:S01]  /*1210*/  UMOV UR20, UR21 ;  /* 0x0000001500147c82 */ /* 0x000fe20008000000 */
[----:B------:R-:W-:Y:S01]  /*1220*/  UMOV UR10, UR11 ;  /* 0x0000000b000a7c82 */ /* 0x000fe20008000000 */
[----:B------:R-:W-:Y:S02]  /*1230*/  USHF.R.U32.HI UR20, URZ, UR4, UR20 ;  /* 0x00000004ff147299 */ /* 0x000fe40008011614 */
[----:B------:R-:W-:Y:S02]  /*1240*/  @UP2 USHF.R.U32.HI UR5, URZ, UR9, UR10 ;  /* 0x00000009ff052299 */ /* 0x000fe4000801160a */
[----:B------:R-:W-:Y:S01]  /*1250*/  UMOV UR7, UR19 ;  /* 0x0000001300077c82 */ /* 0x000fe20008000000 */
[----:B------:R-:W-:Y:S01]  /*1260*/  UMOV UR16, UR17 ;  /* 0x0000001100107c82 */ /* 0x000fe20008000000 */
[----:B------:R-:W-:-:S02]  /*1270*/  @UP2 USHF.R.U32.HI UR6, URZ, UR9, UR7 ;  /* 0x00000009ff062299 */ /* 0x000fc40008011607 */
[----:B------:R-:W-:Y:S02]  /*1280*/  USHF.R.U32.HI UR13, URZ, UR13, UR16 ;  /* 0x0000000dff0d7299 */ /* 0x000fe40008011610 */
[----:B------:R-:W-:Y:S02]  /*1290*/  USEL UR4, UR45, UR20, !UP0 ;  /* 0x000000142d047287 */ /* 0x000fe4000c000000 */
[----:B------:R-:W-:Y:S02]  /*12a0*/  UIMAD UR7, UR5, UR23, URZ ;  /* 0x00000017050772a4 */ /* 0x000fe4000f8e02ff */
[----:B------:R-:W-:Y:S02]  /*12b0*/  USEL UR5, UR46, UR13, !UP1 ;  /* 0x0000000d2e057287 */ /* 0x000fe4000c800000 */
[----:B------:R-:W-:Y:S02]  /*12c0*/  UIMAD UR12, UR6, UR23, URZ ;  /* 0x00000017060c72a4 */ /* 0x000fe4000f8e02ff */
[----:B------:R-:W-:-:S02]  /*12d0*/  UISETP.GE.AND UP0, UPT, UR4, UR7, UPT ;  /* 0x000000070400728c */ /* 0x000fc4000bf06270 */
[----:B------:R-:W-:Y:S02]  /*12e0*/  UIMAD.WIDE.U32 UR10, UR4, UR8, URZ ;  /* 0x00000008040a72a5 */ /* 0x000fe4000f8e00ff */
[----:B------:R-:W-:Y:S02]  /*12f0*/  UISETP.GE.OR UP0, UPT, UR5, UR12, UP0 ;  /* 0x0000000c0500728c */ /* 0x000fe40008706670 */
[----:B------:R-:W-:Y:S02]  /*1300*/  UIMAD.WIDE.U32 UR12, UR5, UR8, URZ ;  /* 0x00000008050c72a5 */ /* 0x000fe4000f8e00ff */
[----:B------:R-:W-:Y:S01]  /*1310*/  UIADD3 UR10, UPT, UPT, -UR4, URZ, URZ ;  /* 0x000000ff040a7290 */ /* 0x000fe2000fffe1ff */
[----:B------:R-:W-:Y:S01]  /*1320*/  UMOV UR8, UR11 ;  /* 0x0000000b00087c82 */ /* 0x000fe20008000000 */
[----:B------:R-:W-:Y:S02]  /*1330*/  UIADD3 UR11, UPT, UPT, -UR5, URZ, URZ ;  /* 0x000000ff050b7290 */ /* 0x000fe4000fffe1ff */
[----:B------:R-:W-:-:S03]  /*1340*/  USHF.R.U32.HI UR8, URZ, UR9, UR8 ;  /* 0x00000009ff087299 */ /* 0x000fc60008011608 */
[----:B------:R-:W-:Y:S01]  /*1350*/  @!UP0 UMOV UR7, UR13 ;  /* 0x0000000d00078c82 */ /* 0x000fe20008000000 */
[----:B------:R-:W-:Y:S02]  /*1360*/  UIMAD UR45, UR14, UR10, UR45 ;  /* 0x0000000a0e2d72a4 */ /* 0x000fe4000f8e022d */
[----:B------:R-:W-:Y:S02]  /*1370*/  USEL UR8, UR4, UR8, !UP2 ;  /* 0x0000000804087287 */ /* 0x000fe4000d000000 */
[----:B------:R-:W-:Y:S02]  /*1380*/  @!UP0 USHF.R.U32.HI UR7, URZ, UR9, UR7 ;  /* 0x00000009ff078299 */ /* 0x000fe40008011607 */
[----:B------:R-:W-:Y:S02]  /*1390*/  UIADD3 UR9, UPT, UPT, -UR8, URZ, URZ ;  /* 0x000000ff08097290 */ /* 0x000fe4000fffe1ff */
[----:B------:R-:W-:Y:S02]  /*13a0*/  @!UP0 USEL UR7, UR5, UR7, !UP2 ;  /* 0x0000000705078287 */ /* 0x000fe4000d000000 */
[----:B------:R-:W-:-:S02]  /*13b0*/  UIMAD UR9, UR23, UR9, UR4 ;  /* 0x00000009170972a4 */ /* 0x000fc4000f8e0204 */
[----:B------:R-:W-:Y:S02]  /*13c0*/  @!UP0 UIADD3 UR8, UPT, UPT, UR8, -UR7, URZ ;  /* 0x8000000708088290 */ /* 0x000fe4000fffe0ff */
[----:B------:R-:W-:Y:S02]  /*13d0*/  @!UP0 UIMAD UR6, UR9, UR6, UR7 ;  /* 0x00000006090682a4 */ /* 0x000fe4000f8e0207 */
[----:B------:R-:W-:Y:S02]  /*13e0*/  @!UP0 UIMAD UR4, UR8, UR23, UR5 ;  /* 0x00000017080482a4 */ /* 0x000fe4000f8e0205 */
[----:B------:R-:W-:Y:S02]  /*13f0*/  UIMAD UR46, UR24, UR11, UR46 ;  /* 0x0000000b182e72a4 */ /* 0x000fe4000f8e022e */
[----:B------:R-:W-:Y:S01]  /*1400*/  UIMAD UR45, UR4, UR14, UR45 ;  /* 0x0000000e042d72a4 */ /* 0x000fe2000f8e022d */
[----:B------:R-:W-:Y:S02]  /*1410*/  @!UP0 UMOV UR5, UR6 ;  /* 0x0000000600058c82 */ /* 0x000fe40008000000 */
[----:B------:R-:W-:-:S12]  /*1420*/  UIMAD UR46, UR5, UR24, UR46 ;  /* 0x00000018052e72a4 */ /* 0x000fd8000f8e022e */
.L_x_18:
[----:B------:R-:W-:Y:S02]  /*1430*/  UISETP.NE.AND UP1, UPT, UR25, 0x1, UPT ;  /* 0x000000011900788c */ /* 0x000fe4000bf25270 */
[----:B------:R-:W-:Y:S02]  /*1440*/  UISETP.NE.AND UP0, UPT, UR22, 0x2, UPT ;  /* 0x000000021600788c */ /* 0x000fe4000bf05270 */
[----:B------:R-:W-:-:S05]  /*1450*/  ULOP3.LUT UR28, UR28, 0x1000, URZ, 0xc0, !UPT ;  /* 0x000010001c1c7892 */ /* 0x000fca000f8ec0ff */
[----:B------:R-:W-:Y:S07]  /*1460*/  BRA.U UP1, `(.L_x_19) ;  /* 0x0000000101447547 */ /* 0x000fee000b800000 */
[----:B------:R-:W1:Y:S01]  /*1470*/  LDCU.128 UR8, c[0x0][0xb10] ;  /* 0x00016200ff0877ac */ /* 0x000e620008000c00 */
[----:B------:R-:W2:Y:S01]  /*1480*/  LDCU UR12, c[0x0][0xb0c] ;  /* 0x00016180ff0c77ac */ /* 0x000ea20008000800 */
[----:B------:R-:W3:Y:S01]  /*1490*/  LDCU UR13, c[0x0][0xb20] ;  /* 0x00016400ff0d77ac */ /* 0x000ee20008000800 */
[----:B-1----:R-:W-:Y:S02]  /*14a0*/  UIMAD.WIDE.U32 UR6, UR46, UR8, URZ ;  /* 0x000000082e0672a5 */ /* 0x002fe4000f8e00ff */
[----:B------:R-:W-:Y:S02]  /*14b0*/  UIMAD.WIDE.U32 UR4, UR45, UR11, URZ ;  /* 0x0000000b2d0472a5 */ /* 0x000fe4000f8e00ff */
[----:B--2---:R-:W-:Y:S02]  /*14c0*/  UISETP.NE.AND UP2, UPT, UR12, 0x1, UPT ;  /* 0x000000010c00788c */ /* 0x004fe4000bf45270 */
[----:B------:R-:W-:Y:S01]  /*14d0*/  UISETP.NE.AND UP1, UPT, UR10, 0x1, UPT ;  /* 0x000000010a00788c */ /* 0x000fe2000bf25270 */
[----:B------:R-:W-:-:S02]  /*14e0*/  UMOV UR6, UR7 ;  /* 0x0000000700067c82 */ /* 0x000fc40008000000 */
[----:B------:R-:W-:Y:S01]  /*14f0*/  UMOV UR4, UR5 ;  /* 0x0000000500047c82 */ /* 0x000fe20008000000 */
[----:B------:R-:W-:Y:S02]  /*1500*/  USHF.R.U32.HI UR6, URZ, UR9, UR6 ;  /* 0x00000009ff067299 */ /* 0x000fe40008011606 */
[----:B---3--:R-:W-:Y:S02]  /*1510*/  USHF.R.U32.HI UR4, URZ, UR13, UR4 ;  /* 0x0000000dff047299 */ /* 0x008fe40008011604 */
[----:B------:R-:W-:Y:S02]  /*1520*/  USEL UR5, UR46, UR6, !UP2 ;  /* 0x000000062e057287 */ /* 0x000fe4000d000000 */
[----:B------:R-:W-:-:S04]  /*1530*/  USEL UR4, UR45, UR4, !UP1 ;  /* 0x000000042d047287 */ /* 0x000fc8000c800000 */
[----:B------:R-:W-:Y:S02]  /*1540*/  UIADD3 UR6, UPT, UPT, UR5, -UR4, URZ ;  /* 0x8000000405067290 */ /* 0x000fe4000fffe0ff */
[----:B------:R-:W-:Y:S02]  /*1550*/  UIADD3 UR4, UPT, UPT, -UR5, UR4, URZ ;  /* 0x0000000405047290 */ /* 0x000fe4000fffe1ff */
[----:B------:R-:W-:Y:S02]  /*1560*/  UIMAD UR45, UR6, UR10, UR45 ;  /* 0x0000000a062d72a4 */ /* 0x000fe4000f8e022d */
[----:B------:R-:W-:-:S12]  /*1570*/  UIMAD UR46, UR4, UR12, UR46 ;  /* 0x0000000c042e72a4 */ /* 0x000fd8000f8e022e */
.L_x_19:
[----:B------:R-:W-:Y:S05]  /*1580*/  BRA.U !UP5, `(.L_x_20) ;  /* 0x000000010d0c7547 */ /* 0x000fea000b800000 */
[----:B------:R-:W-:Y:S01]  /*1590*/  UCGABAR_WAIT ;  /* 0x0000000000007dc7 */ /* 0x000fe20008000000 */
[----:B------:R-:W-:Y:S01]  /*15a0*/  CCTL.IVALL ;  /* 0x00000000ff00798f */ /* 0x000fe20002000000 */
[----:B------:R-:W-:Y:S05]  /*15b0*/  BRA `(.L_x_21) ;  /* 0x0000000000047947 */ /* 0x000fea0003800000 */
.L_x_20:
[----:B------:R-:W-:Y:S06]  /*15c0*/  BAR.SYNC.DEFER_BLOCKING 0x0 ;  /* 0x0000000000007b1d */ /* 0x000fec0000010000 */
.L_x_21:
[----:B------:R-:W-:Y:S05]  /*15d0*/  BRA.U UP0, `(.L_x_22) ;  /* 0x0000001100d07547 */ /* 0x000fea000b800000 */
[----:B------:R-:W1:Y:S01]  /*15e0*/  LDCU UR6, c[0x0][0x38c] ;  /* 0x00007180ff0677ac */ /* 0x000e620008000800 */
[----:B------:R-:W-:Y:S01]  /*15f0*/  PLOP3.LUT P1, PT, PT, PT, UP3, 0x80, 0x8 ;  /* 0x000000000008781c */ /* 0x000fe20003f2f038 */
[----:B------:R-:W-:Y:S01]  /*1600*/  IMAD.MOV.U32 R12, RZ, RZ, 0x1 ;  /* 0x00000001ff0c7424 */ /* 0x000fe200078e00ff */
[----:B------:R-:W-:Y:S01]  /*1610*/  ISETP.EQ.OR P2, PT, R0, RZ, P3 ;  /* 0x000000ff0000720c */ /* 0x000fe20001f42670 */
[----:B------:R-:W-:Y:S01]  /*1620*/  UMOV UR7, 0x400 ;  /* 0x0000040000077882 */ /* 0x000fe20000000000 */
[----:B------:R-:W-:Y:S01]  /*1630*/  UISETP.NE.AND UP1, UPT, UR22, URZ, UPT ;  /* 0x000000ff1600728c */ /* 0x000fe2000bf25270 */
[----:B------:R-:W-:Y:S01]  /*1640*/  PLOP3.LUT P1, PT, P1, PT, PT, 0x8, 0x80 ;  /* 0x000000000080781c */ /* 0x000fe20000f2e170 */
[----:B------:R-:W-:Y:S01]  /*1650*/  ULEA UR7, UR61, UR7, 0x18 ;  /* 0x000000073d077291 */ /* 0x000fe2000f8ec0ff */
[----:B------:R-:W-:Y:S01]  /*1660*/  CS2R R10, SRZ ;  /* 0x00000000000a7805 */ /* 0x000fe2000001ff00 */
[----:B------:R-:W-:Y:S01]  /*1670*/  IMAD.MOV.U32 R9, RZ, RZ, RZ ;  /* 0x000000ffff097224 */ /* 0x000fe200078e00ff */
[----:B------:R-:W2:Y:S01]  /*1680*/  LDCU UR41, c[0x0][0x370] ;  /* 0x00006e00ff2977ac */ /* 0x000ea20008000800 */
[----:B------:R-:W-:Y:S01]  /*1690*/  IMAD.MOV.U32 R8, RZ, RZ, 0x1 ;  /* 0x00000001ff087424 */ /* 0x000fe200078e00ff */
[----:B------:R-:W3:Y:S01]  /*16a0*/  LDCU.64 UR26, c[0x0][0x348] ;  /* 0x00006900ff1a77ac */ /* 0x000ee20008000a00 */
[----:B-1----:R-:W-:-:S02]  /*16b0*/  UIADD3 UR5, UPT, UPT, UR6, 0x3f, URZ ;  /* 0x0000003f06057890 */ /* 0x002fc4000fffe0ff */
[----:B------:R-:W-:Y:S02]  /*16c0*/  USHF.R.U32.HI UR47, URZ, 0x6, UR28 ;  /* 0x00000006ff2f7899 */ /* 0x000fe4000801161c */
[----:B------:R-:W-:Y:S02]  /*16d0*/  USHF.R.S32.HI UR4, URZ, 0x1f, UR5 ;  /* 0x0000001fff047899 */ /* 0x000fe40008011405 */
[----:B------:R-:W-:Y:S02]  /*16e0*/  UIADD3 UR48, UPT, UPT, UR6, 0x7e, URZ ;  /* 0x0000007e06307890 */ /* 0x000fe4000fffe0ff */
[----:B------:R-:W-:Y:S01]  /*16f0*/  ULEA.HI UR4, UR4, UR5, URZ, 0x6 ;  /* 0x0000000504047291 */ /* 0x000fe2000f8f30ff */
[----:B------:R-:W1:Y:S03]  /*1700*/  LDCU UR39, c[0x0][0x374] ;  /* 0x00006e80ff2777ac */ /* 0x000e660008000800 */
[----:B------:R-:W-:-:S02]  /*1710*/  USHF.R.S32.HI UR43, URZ, 0x6, UR4 ;  /* 0x00000006ff2b7899 */ /* 0x000fc40008011404 */
[----:B------:R-:W-:Y:S02]  /*1720*/  UIADD3 UR4, UPT, UPT, UR6, -0x1, URZ ;  /* 0xffffffff06047890 */ /* 0x000fe4000fffe0ff */
[----:B------:R-:W-:Y:S02]  /*1730*/  UISETP.LT.U32.AND UP0, UPT, UR43, 0x5, UPT ;  /* 0x000000052b00788c */ /* 0x000fe4000bf01070 */
[----:B------:R-:W-:Y:S02]  /*1740*/  UISETP.GE.U32.AND UP2, UPT, UR4, -0x7f, UPT ;  /* 0xffffff810400788c */ /* 0x000fe4000bf46070 */
[----:B------:R-:W-:Y:S02]  /*1750*/  USEL UR42, UR43, 0x5, UP0 ;  /* 0x000000052b2a7887 */ /* 0x000fe40008000000 */
[----:B------:R-:W-:Y:S02]  /*1760*/  USEL UR24, UR34, 0x2, UP1 ;  /* 0x0000000222187887 */ /* 0x000fe40008800000 */
[----:B------:R-:W-:-:S02]  /*1770*/  UIADD3 UR21, UPT, UPT, UR42, -0x1, URZ ;  /* 0xffffffff2a157890 */ /* 0x000fc4000fffe0ff */
[----:B------:R-:W-:Y:S02]  /*1780*/  UIADD3 UR29, UPT, UPT, UR7, 0x4400, UR28 ;  /* 0x00004400071d7890 */ /* 0x000fe4000fffe01c */
[----:B------:R-:W-:Y:S02]  /*1790*/  UIADD3 UR44, UPT, UPT, UR43, -UR42, URZ ;  /* 0x8000002a2b2c7290 */ /* 0x000fe4000fffe0ff */
[----:B------:R-:W-:Y:S01]  /*17a0*/  @UP2 UIADD3 UR21, UPT, UPT, UR42, URZ, URZ ;  /* 0x000000ff2a152290 */ /* 0x000fe2000fffe0ff */
[----:B------:R-:W-:-:S03]  /*17b0*/  UMOV UR5, URZ ;  /* 0x000000ff00057c82 */ /* 0x000fc60008000000 */
[----:B-123--:R-:W-:-:S12]  /*17c0*/  UIADD3 UR21, UPT, UPT, UR21, 0x1, URZ ;  /* 0x0000000115157890 */ /* 0x00efd8000fffe0ff */
.L_x_42:
[----:B------:R-:W-:-:S09]  /*17d0*/  UISETP.NE.AND UP0, UPT, UR61, URZ, UPT ;  /* 0x000000ff3d00728c */ /* 0x000fd2000bf05270 */
[----:B------:R-:W-:Y:S05]  /*17e0*/  BRA.U UP0, `(.L_x_23) ;  /* 0x0000000100287547 */ /* 0x000fea000b800000 */
[----:B------:R-:W-:Y:S02]  /*17f0*/  LEA R0, R9, UR7, 0x3 ;  /* 0x0000000709007c11 */ /* 0x000fe4000f8e18ff */
[----:B------:R-:W-:-:S04]  /*1800*/  SHF.L.U32 R2, R8, 0x1f, RZ ;  /* 0x0000001f08027819 */ /* 0x000fc800000006ff */
[----:B------:R-:W1:Y:S02]  /*1810*/  SYNCS.PHASECHK.TRANS64.TRYWAIT P0, [R0+URZ+0xe0], R2 ;  /* 0x0000e002000075a7 */ /* 0x000e6400080011ff */
[----:B-1----:R-:W-:Y:S05]  /*1820*/  @!P0 BRA `(.L_x_24) ;  /* 0x0000005400b88947 */ /* 0x002fea0003800000 */
.L_x_103:
[----:B------:R-:W-:Y:S01]  /*1830*/  VIADD R9, R9, 0x1 ;  /* 0x0000000109097836 */ /* 0x000fe20000000000 */
[----:B------:R1:W-:Y:S04]  /*1840*/  SYNCS.ARRIVE.TRANS64.A1T0 RZ, [R0+URZ+0xd0], RZ ;  /* 0x0000d0ff00ff79a7 */ /* 0x0003e800081000ff */
[----:B------:R-:W-:-:S04]  /*1850*/  ISETP.NE.AND P0, PT, R9, 0x2, PT ;  /* 0x000000020900780c */ /* 0x000fc80003f05270 */
[----:B------:R-:W-:Y:S02]  /*1860*/  SEL R9, R9, RZ, P0 ;  /* 0x000000ff09097207 */ /* 0x000fe40000000000 */
[----:B-1----:R-:W-:-:S04]  /*1870*/  SEL R0, RZ, 0x1, P0 ;  /* 0x00000001ff007807 */ /* 0x002fc80000000000 */
[----:B------:R-:W-:-:S07]  /*1880*/  LOP3.LUT R8, R8, R0, RZ, 0x3c, !PT ;  /* 0x0000000008087212 */ /* 0x000fce00078e3cff */
.L_x_23:
[----:B------:R-:W-:Y:S01]  /*1890*/  ULEA UR4, UR5, UR7, 0x3 ;  /* 0x0000000705047291 */ /* 0x000fe2000f8e18ff */
[----:B------:R-:W-:Y:S01]  /*18a0*/  SHF.L.U32 R0, R12, 0x1f, RZ ;  /* 0x0000001f0c007819 */ /* 0x000fe200000006ff */
[----:B------:R-:W-:Y:S02]  /*18b0*/  UISETP.GE.U32.AND UP0, UPT, UR48, 0x7f, UPT ;  /* 0x0000007f3000788c */ /* 0x000fe4000bf06070 */
[----:B------:R-:W-:Y:S02]  /*18c0*/  USHF.L.U32 UR11, UR45, 0x6, URZ ;  /* 0x000000062d0b7899 */ /* 0x000fe400080006ff */
[----:B------:R-:W-:Y:S01]  /*18d0*/  ULEA UR35, UR46, UR47, 0x7 ;  /* 0x0000002f2e237291 */ /* 0x000fe2000f8e38ff */
[----:B------:R-:W-:Y:S02]  /*18e0*/  UMOV UR13, URZ ;  /* 0x000000ff000d7c82 */ /* 0x000fe40008000000 */
[----:B------:R1:W2:Y:S02]  /*18f0*/  SYNCS.PHASECHK.TRANS64.TRYWAIT P0, [UR4+0x28], R0 ;  /* 0x00002800ff0075a7 */ /* 0x0002a40008001104 */
[----:B------:R-:W-:Y:S07]  /*1900*/  BRA.U !UP0, `(.L_x_25) ;  /* 0x0000000108bc7547 */ /* 0x000fee000b800000 */
[----:B------:R-:W-:Y:S01]  /*1910*/  UMOV UR6, URZ ;  /* 0x000000ff00067c82 */ /* 0x000fe20008000000 */
[----:B------:R-:W-:-:S05]  /*1920*/  UMOV UR4, UR5 ;  /* 0x0000000500047c82 */ /* 0x000fca0008000000 */
.L_x_31:
[----:B------:R-:W-:Y:S01]  /*1930*/  ULEA UR33, UR4, UR7, 0x3 ;  /* 0x0000000704217291 */ /* 0x000fe2000f8e18ff */
[----:B--2---:R-:W-:Y:S01]  /*1940*/  @!P3 MOV R2, 0x3000 ;  /* 0x000030000002b802 */ /* 0x004fe20000000f00 */
[----:B--2-4-:R-:W-:Y:S10]  /*1950*/  @P0 BRA `(.L_x_26) ;  /* 0x00000000000c0947 */ /* 0x014ff40003800000 */
[----:B------:R-:W-:-:S04]  /*1960*/  SHF.L.U32 R3, R12, 0x1f, RZ ;  /* 0x0000001f0c037819 */ /* 0x000fc800000006ff */
[----:B------:R-:W2:Y:S02]  /*1970*/  SYNCS.PHASECHK.TRANS64.TRYWAIT P0, [UR33+0x28], R3 ;  /* 0x00002803ff0075a7 */ /* 0x000ea40008001121 */
[----:B--2---:R-:W-:Y:S05]  /*1980*/  @!P0 BRA `(.L_x_27) ;  /* 0x0000005400748947 */ /* 0x004fea0003800000 */
.L_x_26:
[----:B------:R2:W-:Y:S01]  /*1990*/  @!P3 SYNCS.ARRIVE.TRANS64 RZ, [UR33], R2 ;  /* 0x00000002ffffb9a7 */ /* 0x0005e20008000021 */
[----:B------:R-:W-:-:S04]  /*19a0*/  ULOP3.LUT UR5, UR24, 0x2, URZ, 0xfc, !UPT ;  /* 0x0000000218057892 */ /* 0x000fc8000f8efcff */
[----:B------:R-:W-:-:S09]  /*19b0*/  UISETP.NE.AND UP0, UPT, UR5, 0x2, UPT ;  /* 0x000000020500788c */ /* 0x000fd2000bf05270 */
[----:B------:R-:W-:Y:S05]  /*19c0*/  BRA.U UP0, `(.L_x_28) ;  /* 0x0000000100047547 */ /* 0x000fea000b800000 */
[----:B------:R-:W-:Y:S05]  /*19d0*/  BPT.TRAP 0x1 ;  /* 0x000000040000795c */ /* 0x000fea0000300000 */
.L_x_28:
[----:B------:R-:W-:Y:S04]  /*19e0*/  BSSY.RECONVERGENT B0, `(.L_x_29) ;  /* 0x0000003000007945 */ /* 0x000fe80003800200 */
[----:B------:R-:W-:Y:S05]  /*19f0*/  @P2 BRA `(.L_x_30) ;  /* 0x0000000000042947 */ /* 0x000fea0003800000 */
[----:B------:R-:W-:Y:S05]  /*1a00*/  BPT.TRAP 0x1 ;  /* 0x000000040000795c */ /* 0x000fea0000300000 */
.L_x_30:
[----:B------:R-:W-:Y:S05]  /*1a10*/  BSYNC.RECONVERGENT B0 ;  /* 0x0000000000007941 */ /* 0x000fea0003800200 */
.L_x_29:
[----:B------:R-:W-:Y:S02]  /*1a20*/  UIADD3 UR5, UPT, UPT, UR4, 0x1, URZ ;  /* 0x0000000104057890 */ /* 0x000fe4000fffe0ff */
[----:B------:R-:W-:Y:S02]  /*1a30*/  ULEA UR32, UR4, UR28, 0xd ;  /* 0x0000001c04207291 */ /* 0x000fe4000f8e68ff */
[----:B------:R-:W-:Y:S02]  /*1a40*/  UISETP.NE.AND UP0, UPT, UR5, 0x5, UPT ;  /* 0x000000050500788c */ /* 0x000fe4000bf05270 */
[----:B------:R-:W-:Y:S02]  /*1a50*/  UIADD3 UR16, UP1, UPT, UR26, 0x80, URZ ;  /* 0x000000801a107890 */ /* 0x000fe4000ff3e0ff */
[----:B------:R-:W-:Y:S02]  /*1a60*/  USEL UR9, URZ, 0x1, UP0 ;  /* 0x00000001ff097887 */ /* 0x000fe40008000000 */
[----:B------:R-:W-:-:S02]  /*1a70*/  USEL UR5, UR5, URZ, UP0 ;  /* 0x000000ff05057287 */ /* 0x000fc40008000000 */
[----:B------:R-:W-:Y:S02]  /*1a80*/  UIADD3 UR14, UP0, UPT, UR26, 0x180, URZ ;  /* 0x000001801a0e7890 */ /* 0x000fe4000ff1e0ff */
[----:B------:R-:W-:Y:S01]  /*1a90*/  ULEA UR8, UR5, UR7, 0x3 ;  /* 0x0000000705087291 */ /* 0x000fe2000f8e18ff */
[----:B------:R-:W-:Y:S01]  /*1aa0*/  LOP3.LUT R12, R12, UR9, RZ, 0x3c, !PT ;  /* 0x000000090c0c7c12 */ /* 0x000fe2000f8e3cff */
[----:B------:R-:W-:Y:S02]  /*1ab0*/  USHF.L.U32 UR34, UR6, 0x6, URZ ;  /* 0x0000000606227899 */ /* 0x000fe400080006ff */
[----:B------:R-:W-:Y:S01]  /*1ac0*/  UIADD3.X UR17, UPT, UPT, URZ, UR27, URZ, UP1, !UPT ;  /* 0x0000001bff117290 */ /* 0x000fe20008ffe4ff */
[----:B-1----:R-:W-:Y:S01]  /*1ad0*/  SHF.L.U32 R0, R12, 0x1f, RZ ;  /* 0x0000001f0c007819 */ /* 0x002fe200000006ff */
[----:B------:R-:W-:Y:S02]  /*1ae0*/  UIADD3 UR32, UPT, UPT, UR7, 0x4400, UR32 ;  /* 0x0000440007207890 */ /* 0x000fe4000fffe020 */
[----:B------:R-:W-:Y:S01]  /*1af0*/  UIADD3.X UR15, UPT, UPT, URZ, UR27, URZ, UP0, !UPT ;  /* 0x0000001bff0f7290 */ /* 0x000fe200087fe4ff */
[----:B------:R3:W4:Y:S01]  /*1b00*/  SYNCS.PHASECHK.TRANS64.TRYWAIT P0, [UR8+0x28], R0 ;  /* 0x00002800ff0075a7 */ /* 0x0007220008001108 */
[----:B------:R-:W-:Y:S01]  /*1b10*/  ULEA UR8, UR4, UR7, 0xc ;  /* 0x0000000704087291 */ /* 0x000fe2000f8e60ff */
[----:B------:R-:W-:Y:S01]  /*1b20*/  UMOV UR13, 0x30000 ;  /* 0x00030000000d7882 */ /* 0x000fe20000000000 */
[----:B------:R-:W-:-:S02]  /*1b30*/  UMOV UR18, 0x0 ;  /* 0x0000000000127882 */ /* 0x000fc40000000000 */
[----:B------:R-:W-:Y:S01]  /*1b40*/  UIADD3 UR8, UPT, UPT, UR8, 0xe400, URZ ;  /* 0x0000e40008087890 */ /* 0x000fe2000fffe0ff */
[----:B------:R-:W-:Y:S01]  /*1b50*/  UMOV UR19, 0x10000000 ;  /* 0x1000000000137882 */ /* 0x000fe20000000000 */
[----:B------:R-:W-:Y:S01]  /*1b60*/  UMOV UR12, UR36 ;  /* 0x00000024000c7c82 */ /* 0x000fe20008000000 */
[----:B------:R-:W-:Y:S01]  /*1b70*/  UMOV UR9, UR33 ;  /* 0x0000002100097c82 */ /* 0x000fe20008000000 */
[----:B------:R-:W-:Y:S01]  /*1b80*/  UMOV UR10, UR34 ;  /* 0x00000022000a7c82 */ /* 0x000fe20008000000 */
[----:B------:R1:W-:Y:S01]  /*1b90*/  UTMALDG.3D.MULTICAST [UR32], [UR16], UR13, desc[UR18] ;  /* 0x00001220100073b4 */ /* 0x0003e2000801180d */
[----:B------:R-:W-:Y:S01]  /*1ba0*/  UIADD3 UR6, UPT, UPT, UR6, 0x1, URZ ;  /* 0x0000000106067890 */ /* 0x000fe2000fffe0ff */
[----:B------:R-:W-:-:S03]  /*1bb0*/  UMOV UR4, UR5 ;  /* 0x0000000500047c82 */ /* 0x000fc60008000000 */
[----:B------:R-:W-:Y:S01]  /*1bc0*/  UISETP.NE.AND UP0, UPT, UR6, UR21, UPT ;  /* 0x000000150600728c */ /* 0x000fe2000bf05270 */
[----:B------:R3:W-:Y:S01]  /*1bd0*/  UTMALDG.3D [UR8], [UR14], desc[UR18] ;  /* 0x000012080e0075b4 */ /* 0x0007e20008011000 */
[----:B-1----:R-:W-:-:S07]  /*1be0*/  UMOV UR13, UR21 ;  /* 0x00000015000d7c82 */ /* 0x002fce0008000000 */
[----:B---3--:R-:W-:Y:S05]  /*1bf0*/  BRA.U UP0, `(.L_x_31) ;  /* 0xfffffffd004c7547 */ /* 0x008fea000b83ffff */
.L_x_25:
[----:B------:R-:W-:Y:S01]  /*1c00*/  ULEA UR4, UR5, UR7, 0x3 ;  /* 0x0000000705047291 */ /* 0x000fe2000f8e18ff */
[----:B-1----:R-:W-:Y:S01]  /*1c10*/  SHF.L.U32 R0, R12, 0x1f, RZ ;  /* 0x0000001f0c007819 */ /* 0x002fe200000006ff */
[----:B------:R-:W-:Y:S01]  /*1c20*/  @!P1 SYNCS.ARRIVE.TRANS64.A1T0 RZ, [UR7+0x68], RZ ;  /* 0x000068ffffff99a7 */ /* 0x000fe20008100007 */
[----:B------:R-:W-:-:S06]  /*1c30*/  UISETP.GT.AND UP0, UPT, UR43, UR42, UPT ;  /* 0x0000002a2b00728c */ /* 0x000fcc000bf04270 */
[----:B--2-4-:R1:W2:Y:S03]  /*1c40*/  SYNCS.PHASECHK.TRANS64.TRYWAIT P0, [UR4+0x28], R0 ;  /* 0x00002800ff0075a7 */ /* 0x0142a60008001104 */
[----:B------:R-:W-:Y:S05]  /*1c50*/  BRA.U !UP0, `(.L_x_32) ;  /* 0x0000000108bc7547 */ /* 0x000fea000b800000 */
[----:B------:R-:W-:Y:S01]  /*1c60*/  UIADD3 UR25, UPT, UPT, UR44, UR13, URZ ;  /* 0x0000000d2c197290 */ /* 0x000fe2000fffe0ff */
[----:B------:R-:W-:-:S11]  /*1c70*/  UMOV UR4, UR5 ;  /* 0x0000000500047c82 */ /* 0x000fd60008000000 */
.L_x_38:
[----:B------:R-:W-:Y:S01]  /*1c80*/  ULEA UR17, UR4, UR7, 0x3 ;  /* 0x0000000704117291 */ /* 0x000fe2000f8e18ff */
[----:B--2---:R-:W-:Y:S01]  /*1c90*/  @!P3 MOV R2, 0x3000 ;  /* 0x000030000002b802 */ /* 0x004fe20000000f00 */
[----:B--2-4-:R-:W-:Y:S10]  /*1ca0*/  @P0 BRA `(.L_x_33) ;  /* 0x00000000000c0947 */ /* 0x014ff40003800000 */
[----:B------:R-:W-:-:S04]  /*1cb0*/  SHF.L.U32 R3, R12, 0x1f, RZ ;  /* 0x0000001f0c037819 */ /* 0x000fc800000006ff */
[----:B------:R-:W2:Y:S02]  /*1cc0*/  SYNCS.PHASECHK.TRANS64.TRYWAIT P0, [UR17+0x28], R3 ;  /* 0x00002803ff0075a7 */ /* 0x000ea40008001111 */
[----:B--2---:R-:W-:Y:S05]  /*1cd0*/  @!P0 BRA `(.L_x_34) ;  /* 0x0000005000b88947 */ /* 0x004fea0003800000 */
.L_x_33:
[----:B------:R2:W-:Y:S01]  /*1ce0*/  @!P3 SYNCS.ARRIVE.TRANS64 RZ, [UR17], R2 ;  /* 0x00000002ffffb9a7 */ /* 0x0005e20008000011 */
[----:B------:R-:W-:-:S04]  /*1cf0*/  ULOP3.LUT UR5, UR24, 0x2, URZ, 0xfc, !UPT ;  /* 0x0000000218057892 */ /* 0x000fc8000f8efcff */
[----:B------:R-:W-:-:S09]  /*1d00*/  UISETP.NE.AND UP0, UPT, UR5, 0x2, UPT ;  /* 0x000000020500788c */ /* 0x000fd2000bf05270 */
[----:B------:R-:W-:Y:S05]  /*1d10*/  BRA.U UP0, `(.L_x_35) ;  /* 0x0000000100047547 */ /* 0x000fea000b800000 */
[----:B------:R-:W-:Y:S05]  /*1d20*/  BPT.TRAP 0x1 ;  /* 0x000000040000795c */ /* 0x000fea0000300000 */
.L_x_35:
[----:B------:R-:W-:Y:S04]  /*1d30*/  BSSY.RECONVERGENT B0, `(.L_x_36) ;  /* 0x0000003000007945 */ /* 0x000fe80003800200 */
[----:B------:R-:W-:Y:S05]  /*1d40*/  @P2 BRA `(.L_x_37) ;  /* 0x0000000000042947 */ /* 0x000fea0003800000 */
[----:B------:R-:W-:Y:S05]  /*1d50*/  BPT.TRAP 0x1 ;  /* 0x000000040000795c */ /* 0x000fea0000300000 */
.L_x_37:
[----:B------:R-:W-:Y:S05]  /*1d60*/  BSYNC.RECONVERGENT B0 ;  /* 0x0000000000007941 */ /* 0x000fea0003800200 */
.L_x_36:
[----:B------:R-:W-:Y:S02]  /*1d70*/  UIADD3 UR5, UPT, UPT, UR4, 0x1, URZ ;  /* 0x0000000104057890 */ /* 0x000fe4000fffe0ff */
[----:B------:R-:W-:Y:S02]  /*1d80*/  UIADD3 UR14, UP1, UPT, UR26, 0x80, URZ ;  /* 0x000000801a0e7890 */ /* 0x000fe4000ff3e0ff */
[----:B------:R-:W-:Y:S02]  /*1d90*/  UISETP.NE.AND UP0, UPT, UR5, 0x5, UPT ;  /* 0x000000050500788c */ /* 0x000fe4000bf05270 */
[----:B------:R-:W-:Y:S02]  /*1da0*/  USHF.L.U32 UR18, UR13, 0x6, URZ ;  /* 0x000000060d127899 */ /* 0x000fe400080006ff */
[----:B------:R-:W-:Y:S02]  /*1db0*/  USEL UR8, URZ, 0x1, UP0 ;  /* 0x00000001ff087887 */ /* 0x000fe40008000000 */
[----:B------:R-:W-:-:S02]  /*1dc0*/  USEL UR5, UR5, URZ, UP0 ;  /* 0x000000ff05057287 */ /* 0x000fc40008000000 */
[----:B------:R-:W-:Y:S02]  /*1dd0*/  UIADD3 UR22, UP0, UPT, UR26, 0x180, URZ ;  /* 0x000001801a167890 */ /* 0x000fe4000ff1e0ff */
[----:B------:R-:W-:Y:S01]  /*1de0*/  LOP3.LUT R12, R12, UR8, RZ, 0x3c, !PT ;  /* 0x000000080c0c7c12 */ /* 0x000fe2000f8e3cff */
[----:B------:R-:W-:Y:S02]  /*1df0*/  ULEA UR6, UR5, UR7, 0x3 ;  /* 0x0000000705067291 */ /* 0x000fe4000f8e18ff */
[----:B------:R-:W-:Y:S01]  /*1e00*/  ULEA UR8, UR4, UR7, 0xc ;  /* 0x0000000704087291 */ /* 0x000fe2000f8e60ff */
[----:B-1----:R-:W-:Y:S01]  /*1e10*/  SHF.L.U32 R0, R12, 0x1f, RZ ;  /* 0x0000001f0c007819 */ /* 0x002fe200000006ff */
[----:B------:R-:W-:Y:S02]  /*1e20*/  ULEA UR16, UR4, UR29, 0xd ;  /* 0x0000001d04107291 */ /* 0x000fe4000f8e68ff */
[----:B------:R-:W-:Y:S02]  /*1e30*/  UIADD3.X UR15, UPT, UPT, URZ, UR27, URZ, UP1, !UPT ;  /* 0x0000001bff0f7290 */ /* 0x000fe40008ffe4ff */
[----:B------:R-:W-:Y:S01]  /*1e40*/  UIADD3 UR8, UPT, UPT, UR8, 0xe400, URZ ;  /* 0x0000e40008087890 */ /* 0x000fe2000fffe0ff */
[----:B------:R3:W4:Y:S01]  /*1e50*/  SYNCS.PHASECHK.TRANS64.TRYWAIT P0, [UR6+0x28], R0 ;  /* 0x00002800ff0075a7 */ /* 0x0007220008001106 */
[----:B------:R-:W-:Y:S01]  /*1e60*/  UIADD3.X UR23, UPT, UPT, URZ, UR27, URZ, UP0, !UPT ;  /* 0x0000001bff177290 */ /* 0x000fe200087fe4ff */
[----:B------:R-:W-:Y:S01]  /*1e70*/  UMOV UR6, 0x30000 ;  /* 0x0003000000067882 */ /* 0x000fe20000000000 */
[----:B------:R-:W-:Y:S01]  /*1e80*/  UMOV UR30, 0x0 ;  /* 0x00000000001e7882 */ /* 0x000fe20000000000 */
[----:B------:R-:W-:Y:S01]  /*1e90*/  UMOV UR31, 0x10000000 ;  /* 0x10000000001f7882 */ /* 0x000fe20000000000 */
[----:B------:R-:W-:Y:S01]  /*1ea0*/  UMOV UR19, UR35 ;  /* 0x0000002300137c82 */ /* 0x000fe20008000000 */
[----:B------:R-:W-:Y:S01]  /*1eb0*/  UMOV UR20, UR36 ;  /* 0x0000002400147c82 */ /* 0x000fe20008000000 */
[----:B------:R-:W-:Y:S01]  /*1ec0*/  UMOV UR12, UR36 ;  /* 0x00000024000c7c82 */ /* 0x000fe20008000000 */
[----:B------:R-:W-:Y:S01]  /*1ed0*/  UMOV UR9, UR17 ;  /* 0x0000001100097c82 */ /* 0x000fe20008000000 */
[----:B------:R-:W-:Y:S01]  /*1ee0*/  UMOV UR10, UR18 ;  /* 0x00000012000a7c82 */ /* 0x000fe20008000000 */
[----:B------:R3:W-:Y:S01]  /*1ef0*/  UTMALDG.3D.MULTICAST [UR16], [UR14], UR6, desc[UR30] ;  /* 0x00001e100e0073b4 */ /* 0x0007e20008011806 */
[----:B------:R-:W-:Y:S01]  /*1f00*/  UIADD3 UR13, UPT, UPT, UR13, 0x1, URZ ;  /* 0x000000010d0d7890 */ /* 0x000fe2000fffe0ff */
[----:B------:R-:W-:-:S03]  /*1f10*/  UMOV UR4, UR5 ;  /* 0x0000000500047c82 */ /* 0x000fc60008000000 */
[----:B------:R-:W-:Y:S01]  /*1f20*/  UISETP.NE.AND UP0, UPT, UR13, UR25, UPT ;  /* 0x000000190d00728c */ /* 0x000fe2000bf05270 */
[----:B------:R3:W-:Y:S08]  /*1f30*/  UTMALDG.3D [UR8], [UR22], desc[UR30] ;  /* 0x00001e08160075b4 */ /* 0x0007f00008011000 */
[----:B---3--:R-:W-:Y:S05]  /*1f40*/  BRA.U UP0, `(.L_x_38) ;  /* 0xfffffffd004c7547 */ /* 0x008fea000b83ffff */
.L_x_32:
[C---:B------:R-:W-:Y:S01]  /*1f50*/  LEA R3, R11.reuse, UR7, 0x3 ;  /* 0x000000070b037c11 */ /* 0x040fe2000f8e18ff */
[----:B------:R-:W-:Y:S01]  /*1f60*/  NOP ;  /* 0x0000000000007918 */ /* 0x000fe20000000000 */
[----:B-1----:R-:W-:Y:S02]  /*1f70*/  SHF.L.U32 R0, R10, 0x1f, RZ ;  /* 0x0000001f0a007819 */ /* 0x002fe400000006ff */
[----:B------:R-:W-:Y:S02]  /*1f80*/  LEA R4, R11, UR7, 0x4 ;  /* 0x000000070b047c11 */ /* 0x000fe4000f8e20ff */
[----:B--2-4-:R-:W1:Y:S02]  /*1f90*/  SYNCS.PHASECHK.TRANS64.TRYWAIT P0, [R3+URZ+0x70], R0 ;  /* 0x00007000030075a7 */ /* 0x014e6400080011ff */
[----:B-1----:R-:W-:Y:S05]  /*1fa0*/  @!P0 BRA `(.L_x_39) ;  /* 0x00000050001c8947 */ /* 0x002fea0003800000 */
.L_x_106:
[----:B------:R-:W2:Y:S01]  /*1fb0*/  LDS.128 R4, [R4+0x100] ;  /* 0x0001000004047984 */ /* 0x000ea20000000c00 */
[----:B------:R-:W-:Y:S01]  /*1fc0*/  UISETP.GE.AND UP0, UPT, UR40, 0x1, UPT ;  /* 0x000000012800788c */ /* 0x000fe2000bf06270 */
[----:B------:R-:W-:Y:S01]  /*1fd0*/  @!PT LDS RZ, [RZ] ;  /* 0x00000000fffff984 */ /* 0x000fe20000000800 */
[----:B------:R-:W-:Y:S01]  /*1fe0*/  @!PT LDS RZ, [RZ] ;  /* 0x00000000fffff984 */ /* 0x000fe20000000800 */
[----:B------:R-:W-:Y:S01]  /*1ff0*/  @!PT LDS RZ, [RZ] ;  /* 0x00000000fffff984 */ /* 0x000fe20000000800 */
[----:B------:R-:W-:Y:S01]  /*2000*/  @!PT LDS RZ, [RZ] ;  /* 0x00000000fffff984 */ /* 0x000fe20000000800 */
[----:B------:R3:W-:Y:S06]  /*2010*/  MEMBAR.ALL.CTA ;  /* 0x0000000000007992 */ /* 0x0007ec0000008000 */
[----:B---3--:R-:W3:Y:S01]  /*2020*/  FENCE.VIEW.ASYNC.S ;  /* 0x00000000000073c6 */ /* 0x008ee20000000000 */
[----:B--2---:R-:W-:-:S13]  /*2030*/  LOP3.LUT P0, RZ, R6, 0x1, RZ, 0xc0, !PT ;  /* 0x0000000106ff7812 */ /* 0x004fda000780c0ff */
[----:B---3--:R-:W-:Y:S01]  /*2040*/  VOTEU.ANY UP1, P0 ;  /* 0x0000000000ff7886 */ /* 0x008fe20000020100 */
[----:B------:R-:W-:-:S13]  /*2050*/  PLOP3.LUT P0, PT, PT, PT, UP1, 0x80, 0x8 ;  /* 0x000000000008781c */ /* 0x000fda0003f0f018 */
[----:B-1----:R-:W-:Y:S02]  /*2060*/  @P0 LOP3.LUT R0, R5, 0xffff, RZ, 0xc0, !PT ;  /* 0x0000ffff05000812 */ /* 0x002fe400078ec0ff */
[----:B------:R-:W-:Y:S02]  /*2070*/  @P0 MOV R2, R4 ;  /* 0x0000000400020202 */ /* 0x000fe40000000f00 */
[----:B------:R-:W-:Y:S01]  /*2080*/  @P0 R2UR UR6, R0 ;  /* 0x00000000000602ca */ /* 0x000fe200000e0000 */
[----:B------:R-:W-:Y:S01]  /*2090*/  VIADD R0, R3, 0x80 ;  /* 0x0000008003007836 */ /* 0x000fe20000000000 */
[----:B------:R-:W-:Y:S02]  /*20a0*/  @P0 SHF.R.U32.HI R4, RZ, 0x10, R5 ;  /* 0x00000010ff040819 */ /* 0x000fe40000011605 */
[----:B------:R-:W-:Y:S02]  /*20b0*/  @P0 R2UR UR8, R2 ;  /* 0x00000000020802ca */ /* 0x000fe400000e0000 */
[----:B------:R-:W-:-:S02]  /*20c0*/  PRMT R0, RZ, 0x654, R0 ;  /* 0x00000654ff007816 */ /* 0x000fc40000000000 */
[----:B------:R-:W-:Y:S02]  /*20d0*/  @P0 R2UR UR4, R4 ;  /* 0x00000000040402ca */ /* 0x000fe400000e0000 */
[----:B------:R1:W-:Y:S03]  /*20e0*/  SYNCS.ARRIVE.TRANS64.RED.A1T0 RZ, [R0+URZ], RZ ;  /* 0x000000ff00ff79a7 */ /* 0x0003e600081004ff */
[----:B------:R-:W-:-:S04]  /*20f0*/  @UP1 UMOV UR37, UR6 ;  /* 0x0000000600251c82 */ /* 0x000fc80008000000 */
[----:B------:R-:W-:-:S04]  /*2100*/  @UP1 UMOV UR38, UR8 ;  /* 0x0000000800261c82 */ /* 0x000fc80008000000 */
[----:B------:R-:W-:Y:S01]  /*2110*/  @UP1 UMOV UR36, UR4 ;  /* 0x0000000400241c82 */ /* 0x000fe20008000000 */
[----:B------:R-:W-:Y:S05]  /*2120*/  BRA.U !UP0, `(.L_x_40) ;  /* 0x0000000108d47547 */ /* 0x000fea000b800000 */
[----:B------:R-:W2:Y:S01]  /*2130*/  LDCU.128 UR12, c[0x0][0xb10] ;  /* 0x00016200ff0c77ac */ /* 0x000ea20008000c00 */
[----:B------:R-:W3:Y:S01]  /*2140*/  LDCU UR25, c[0x0][0xb20] ;  /* 0x00016400ff1977ac */ /* 0x000ee20008000800 */
[----:B------:R-:W4:Y:S01]  /*2150*/  LDCU UR20, c[0x0][0xb0c] ;  /* 0x00016180ff1477ac */ /* 0x000f220008000800 */
[----:B------:R-:W1:Y:S01]  /*2160*/  LDCU.64 UR10, c[0x0][0xb28] ;  /* 0x00016500ff0a77ac */ /* 0x000e620008000a00 */
[----:B------:R-:W-:Y:S02]  /*2170*/  UISETP.NE.AND UP3, UPT, UR40, 0x1, UPT ;  /* 0x000000012800788c */ /* 0x000fe4000bf65270 */
[----:B--2---:R-:W-:Y:S02]  /*2180*/  UIMAD.WIDE.U32 UR16, UR39, UR15, URZ ;  /* 0x0000000f271072a5 */ /* 0x004fe4000f8e00ff */
[----:B------:R-:W-:Y:S02]  /*2190*/  UIMAD.WIDE.U32 UR8, UR41, UR12, URZ ;  /* 0x0000000c290872a5 */ /* 0x000fe4000f8e00ff */
[----:B------:R-:W-:-:S02]  /*21a0*/  UISETP.NE.AND UP0, UPT, UR14, 0x1, UPT ;  /* 0x000000010e00788c */ /* 0x000fc4000bf05270 */
[----:B------:R-:W-:Y:S01]  /*21b0*/  UIMAD.WIDE.U32 UR22, UR37, UR15, URZ ;  /* 0x0000000f251672a5 */ /* 0x000fe2000f8e00ff */
[----:B------:R-:W-:Y:S02]  /*21c0*/  UMOV UR16, UR17 ;  /* 0x0000001100107c82 */ /* 0x000fe40008000000 */
[----:B------:R-:W-:Y:S01]  /*21d0*/  UMOV UR8, UR9 ;  /* 0x0000000900087c82 */ /* 0x000fe20008000000 */
[----:B---3--:R-:W-:Y:S02]  /*21e0*/  USHF.R.U32.HI UR16, URZ, UR25, UR16 ;  /* 0x00000019ff107299 */ /* 0x008fe40008011610 */
[----:B----4-:R-:W-:Y:S02]  /*21f0*/  UISETP.NE.AND UP2, UPT, UR20, 0x1, UPT ;  /* 0x000000011400788c */ /* 0x010fe4000bf45270 */
[----:B------:R-:W-:Y:S02]  /*2200*/  USHF.R.U32.HI UR8, URZ, UR13, UR8 ;  /* 0x0000000dff087299 */ /* 0x000fe40008011608 */
[----:B------:R-:W-:-:S02]  /*2210*/  USEL UR6, UR39, UR16, !UP0 ;  /* 0x0000001027067287 */ /* 0x000fc4000c000000 */
[----:B------:R-:W-:Y:S02]  /*2220*/  USEL UR8, UR41, UR8, !UP2 ;  /* 0x0000000829087287 */ /* 0x000fe4000d000000 */
[----:B-1----:R-:W-:Y:S01]  /*2230*/  UIMAD.WIDE.U32 UR16, UR6, UR10, URZ ;  /* 0x0000000a061072a5 */ /* 0x002fe2000f8e00ff */
[----:B------:R-:W-:Y:S01]  /*2240*/  UMOV UR4, UR23 ;  /* 0x0000001700047c82 */ /* 0x000fe20008000000 */
[----:B------:R-:W-:Y:S02]  /*2250*/  UIMAD.WIDE.U32 UR18, UR38, UR12, URZ ;  /* 0x0000000c261272a5 */ /* 0x000fe4000f8e00ff */
[----:B------:R-:W-:-:S03]  /*2260*/  UIMAD.WIDE.U32 UR22, UR8, UR10, URZ ;  /* 0x0000000a081672a5 */ /* 0x000fc6000f8e00ff */
[----:B------:R-:W-:Y:S01]  /*2270*/  UMOV UR16, UR17 ;  /* 0x0000001100107c82 */ /* 0x000fe20008000000 */
[----:B------:R-:W-:Y:S02]  /*2280*/  USHF.R.U32.HI UR4, URZ, UR25, UR4 ;  /* 0x00000019ff047299 */ /* 0x000fe40008011604 */
[----:B------:R-:W-:Y:S01]  /*2290*/  @UP3 USHF.R.U32.HI UR6, URZ, UR11, UR16 ;  /* 0x0000000bff063299 */ /* 0x000fe20008011610 */
[----:B------:R-:W-:Y:S01]  /*22a0*/  UMOV UR18, UR19 ;  /* 0x0000001300127c82 */ /* 0x000fe20008000000 */
[----:B------:R-:W-:Y:S01]  /*22b0*/  UMOV UR22, UR23 ;  /* 0x0000001700167c82 */ /* 0x000fe20008000000 */
[----:B------:R-:W-:Y:S02]  /*22c0*/  USHF.R.U32.HI UR13, URZ, UR13, UR18 ;  /* 0x0000000dff0d7299 */ /* 0x000fe40008011612 */
[----:B------:R-:W-:Y:S02]  /*22d0*/  USEL UR4, UR37, UR4, !UP0 ;  /* 0x0000000425047287 */ /* 0x000fe4000c000000 */
[----:B------:R-:W-:-:S02]  /*22e0*/  @UP3 USHF.R.U32.HI UR8, URZ, UR11, UR22 ;  /* 0x0000000bff083299 */ /* 0x000fc40008011616 */
[----:B------:R-:W-:Y:S02]  /*22f0*/  UIMAD UR9, UR40, UR6, URZ ;  /* 0x00000006280972a4 */ /* 0x000fe4000f8e02ff */
[----:B------:R-:W-:Y:S02]  /*2300*/  USEL UR6, UR38, UR13, !UP2 ;  /* 0x0000000d26067287 */ /* 0x000fe4000d000000 */
[----:B------:R-:W-:Y:S02]  /*2310*/  UIMAD UR12, UR40, UR8, URZ ;  /* 0x00000008280c72a4 */ /* 0x000fe4000f8e02ff */
[----:B------:R-:W-:Y:S02]  /*2320*/  UISETP.GE.AND UP0, UPT, UR4, UR9, UPT ;  /* 0x000000090400728c */ /* 0x000fe4000bf06270 */
[----:B------:R-:W-:Y:S02]  /*2330*/  UIMAD.WIDE.U32 UR16, UR4, UR10, URZ ;  /* 0x0000000a041072a5 */ /* 0x000fe4000f8e00ff */
[----:B------:R-:W-:-:S02]  /*2340*/  UISETP.GE.OR UP0, UPT, UR6, UR12, UP0 ;  /* 0x0000000c0600728c */ /* 0x000fc40008706670 */
        /* <DEDUP_REMOVED lines=19> */
.L_x_40:
[----:B------:R-:W2:Y:S02]  /*2480*/  LDCU UR4, c[0x0][0xb30] ;  /* 0x00016600ff0477ac */ /* 0x000ea40008000800 */
[----:B--2---:R-:W-:-:S09]  /*2490*/  UISETP.NE.AND UP0, UPT, UR4, 0x1, UPT ;  /* 0x000000010400788c */ /* 0x004fd2000bf05270 */
[----:B------:R-:W-:Y:S05]  /*24a0*/  BRA.U UP0, `(.L_x_41) ;  /* 0x0000000100447547 */ /* 0x000fea000b800000 */
[----:B------:R-:W2:Y:S01]  /*24b0*/  LDCU.128 UR12, c[0x0][0xb10] ;  /* 0x00016200ff0c77ac */ /* 0x000ea20008000c00 */
[----:B------:R-:W3:Y:S01]  /*24c0*/  LDCU UR16, c[0x0][0xb0c] ;  /* 0x00016180ff1077ac */ /* 0x000ee20008000800 */
[----:B------:R-:W4:Y:S01]  /*24d0*/  LDCU UR17, c[0x0][0xb20] ;  /* 0x00016400ff1177ac */ /* 0x000f220008000800 */
[----:B--2---:R-:W-:Y:S02]  /*24e0*/  UIMAD.WIDE.U32 UR10, UR38, UR12, URZ ;  /* 0x0000000c260a72a5 */ /* 0x004fe4000f8e00ff */
[----:B------:R-:W-:Y:S02]  /*24f0*/  UIMAD.WIDE.U32 UR8, UR37, UR15, URZ ;  /* 0x0000000f250872a5 */ /* 0x000fe4000f8e00ff */
[----:B---3--:R-:W-:Y:S02]  /*2500*/  UISETP.NE.AND UP2, UPT, UR16, 0x1, UPT ;  /* 0x000000011000788c */ /* 0x008fe4000bf45270 */
[----:B------:R-:W-:Y:S01]  /*2510*/  UISETP.NE.AND UP0, UPT, UR14, 0x1, UPT ;  /* 0x000000010e00788c */ /* 0x000fe2000bf05270 */
[----:B------:R-:W-:-:S02]  /*2520*/  UMOV UR6, UR11 ;  /* 0x0000000b00067c82 */ /* 0x000fc40008000000 */
[----:B------:R-:W-:Y:S01]  /*2530*/  UMOV UR4, UR9 ;  /* 0x0000000900047c82 */ /* 0x000fe20008000000 */
[----:B------:R-:W-:Y:S02]  /*2540*/  USHF.R.U32.HI UR6, URZ, UR13, UR6 ;  /* 0x0000000dff067299 */ /* 0x000fe40008011606 */
[----:B----4-:R-:W-:Y:S02]  /*2550*/  USHF.R.U32.HI UR4, URZ, UR17, UR4 ;  /* 0x00000011ff047299 */ /* 0x010fe40008011604 */
[----:B------:R-:W-:Y:S02]  /*2560*/  USEL UR6, UR38, UR6, !UP2 ;  /* 0x0000000626067287 */ /* 0x000fe4000d000000 */
[----:B------:R-:W-:-:S04]  /*2570*/  USEL UR4, UR37, UR4, !UP0 ;  /* 0x0000000425047287 */ /* 0x000fc8000c000000 */
[----:B------:R-:W-:Y:S02]  /*2580*/  UIADD3 UR8, UPT, UPT, UR6, -UR4, URZ ;  /* 0x8000000406087290 */ /* 0x000fe4000fffe0ff */
[----:B------:R-:W-:Y:S02]  /*2590*/  UIADD3 UR4, UPT, UPT, -UR6, UR4, URZ ;  /* 0x0000000406047290 */ /* 0x000fe4000fffe1ff */
[----:B------:R-:W-:Y:S02]  /*25a0*/  UIMAD UR37, UR8, UR14, UR37 ;  /* 0x0000000e082572a4 */ /* 0x000fe4000f8e0225 */
[----:B------:R-:W-:-:S12]  /*25b0*/  UIMAD UR38, UR4, UR16, UR38 ;  /* 0x00000010042672a4 */ /* 0x000fd8000f8e0226 */
.L_x_41:
[----:B------:R-:W-:Y:S01]  /*25c0*/  VIADD R11, R11, 0x1 ;  /* 0x000000010b0b7836 */ /* 0x000fe20000000000 */
[----:B------:R-:W-:Y:S01]  /*25d0*/  PLOP3.LUT P1, PT, PT, PT, PT, 0x80, 0x8 ;  /* 0x000000000008781c */ /* 0x000fe20003f2f070 */
[----:B------:R-:W-:Y:S02]  /*25e0*/  UIADD3 UR46, UPT, UPT, UR38, UR58, URZ ;  /* 0x0000003a262e7290 */ /* 0x000fe4000fffe0ff */
[----:B------:R-:W-:Y:S01]  /*25f0*/  UIADD3 UR45, UPT, UPT, UR37, UR55, URZ ;  /* 0x00000037252d7290 */ /* 0x000fe2000fffe0ff */
[----:B------:R-:W-:-:S04]  /*2600*/  ISETP.NE.AND P0, PT, R11, 0x2, PT ;  /* 0x000000020b00780c */ /* 0x000fc80003f05270 */
[----:B-1----:R-:W-:Y:S02]  /*2610*/  SEL R0, RZ, 0x1, P0 ;  /* 0x00000001ff007807 */ /* 0x002fe40000000000 */
[----:B------:R-:W-:Y:S02]  /*2620*/  SEL R11, R11, RZ, P0 ;  /* 0x000000ff0b0b7207 */ /* 0x000fe40000000000 */
[----:B------:R-:W-:Y:S01]  /*2630*/  LOP3.LUT R10, R10, R0, RZ, 0x3c, !PT ;  /* 0x000000000a0a7212 */ /* 0x000fe200078e3cff */
[----:B------:R-:W-:Y:S06]  /*2640*/  BRA.U UP1, `(.L_x_42) ;  /* 0xfffffff101607547 */ /* 0x000fec000b83ffff */
[----:B------:R-:W-:Y:S01]  /*2650*/  UIADD3 UR7, UPT, UPT, UR7, 0x28, URZ ;  /* 0x0000002807077890 */ /* 0x000fe2000fffe0ff */
[----:B------:R-:W-:-:S03]  /*2660*/  SHF.L.U32 R2, R12, 0x1f, RZ ;  /* 0x0000001f0c027819 */ /* 0x000fc600000006ff */
[----:B------:R-:W-:-:S09]  /*2670*/  ULEA UR4, UR5, UR7, 0x3 ;  /* 0x0000000705047291 */ /* 0x000fd2000f8e18ff */
[----:B------:R-:W1:Y:S02]  /*2680*/  SYNCS.PHASECHK.TRANS64.TRYWAIT P0, [UR4], R2 ;  /* 0x00000002ff0075a7 */ /* 0x000e640008001104 */
[----:B-1----:R-:W-:Y:S05]  /*2690*/  @!P0 BRA `(.L_x_43) ;  /* 0x0000004800748947 */ /* 0x002fea0003800000 */
.L_x_108:
[----:B------:R-:W-:-:S04]  /*26a0*/  UIADD3 UR4, UPT, UPT, UR5, 0x1, URZ ;  /* 0x0000000105047890 */ /* 0x000fc8000fffe0ff */
[----:B------:R-:W-:-:S04]  /*26b0*/  UISETP.NE.AND UP0, UPT, UR4, 0x5, UPT ;  /* 0x000000050400788c */ /* 0x000fc8000bf05270 */
[----:B------:R-:W-:Y:S02]  /*26c0*/  USEL UR6, URZ, 0x1, UP0 ;  /* 0x00000001ff067887 */ /* 0x000fe40008000000 */
[----:B------:R-:W-:-:S04]  /*26d0*/  USEL UR4, UR4, URZ, UP0 ;  /* 0x000000ff04047287 */ /* 0x000fc80008000000 */
[----:B------:R-:W-:Y:S01]  /*26e0*/  ULEA UR5, UR4, UR7, 0x3 ;  /* 0x0000000704057291 */ /* 0x000fe2000f8e18ff */
[----:B-1----:R-:W-:-:S04]  /*26f0*/  LOP3.LUT R2, R12, UR6, RZ, 0x3c, !PT ;  /* 0x000000060c027c12 */ /* 0x002fc8000f8e3cff */
[----:B------:R-:W-:-:S04]  /*2700*/  SHF.L.U32 R3, R2, 0x1f, RZ ;  /* 0x0000001f02037819 */ /* 0x000fc800000006ff */
[----:B------:R-:W1:Y:S02]  /*2710*/  SYNCS.PHASECHK.TRANS64.TRYWAIT P0, [UR5], R3 ;  /* 0x00000003ff0075a7 */ /* 0x000e640008001105 */
[----:B-1----:R-:W-:Y:S05]  /*2720*/  @!P0 BRA `(.L_x_44) ;  /* 0x0000004800688947 */ /* 0x002fea0003800000 */
.L_x_110:
[----:B------:R-:W-:-:S04]  /*2730*/  UIADD3 UR4, UPT, UPT, UR4, 0x1, URZ ;  /* 0x0000000104047890 */ /* 0x000fc8000fffe0ff */
[----:B------:R-:W-:-:S04]  /*2740*/  UISETP.NE.AND UP0, UPT, UR4, 0x5, UPT ;  /* 0x000000050400788c */ /* 0x000fc8000bf05270 */
[----:B------:R-:W-:Y:S02]  /*2750*/  USEL UR6, URZ, 0x1, UP0 ;  /* 0x00000001ff067887 */ /* 0x000fe40008000000 */
[----:B------:R-:W-:-:S04]  /*2760*/  USEL UR4, UR4, URZ, UP0 ;  /* 0x000000ff04047287 */ /* 0x000fc80008000000 */
[----:B------:R-:W-:Y:S01]  /*2770*/  ULEA UR5, UR4, UR7, 0x3 ;  /* 0x0000000704057291 */ /* 0x000fe2000f8e18ff */
[----:B------:R-:W-:-:S04]  /*2780*/  LOP3.LUT R2, R2, UR6, RZ, 0x3c, !PT ;  /* 0x0000000602027c12 */ /* 0x000fc8000f8e3cff */
[----:B-1----:R-:W-:-:S04]  /*2790*/  SHF.L.U32 R3, R2, 0x1f, RZ ;  /* 0x0000001f02037819 */ /* 0x002fc800000006ff */
[----:B------:R-:W1:Y:S02]  /*27a0*/  SYNCS.PHASECHK.TRANS64.TRYWAIT P0, [UR5], R3 ;  /* 0x00000003ff0075a7 */ /* 0x000e640008001105 */
[----:B-1----:R-:W-:Y:S05]  /*27b0*/  @!P0 BRA `(.L_x_45) ;  /* 0x00000048005c8947 */ /* 0x002fea0003800000 */
.L_x_112:
        /* <DEDUP_REMOVED lines=9> */
.L_x_114:
[----:B------:R-:W-:-:S04]  /*2850*/  UIADD3 UR4, UPT, UPT, UR4, 0x1, URZ ;  /* 0x0000000104047890 */ /* 0x000fc8000fffe0ff */
[----:B------:R-:W-:-:S04]  /*2860*/  UISETP.NE.AND UP0, UPT, UR4, 0x5, UPT ;  /* 0x000000050400788c */ /* 0x000fc8000bf05270 */
[----:B------:R-:W-:Y:S02]  /*2870*/  USEL UR5, URZ, 0x1, UP0 ;  /* 0x00000001ff057887 */ /* 0x000fe40008000000 */
[----:B------:R-:W-:-:S04]  /*2880*/  USEL UR4, UR4, URZ, UP0 ;  /* 0x000000ff04047287 */ /* 0x000fc80008000000 */
[----:B------:R-:W-:Y:S01]  /*2890*/  ULEA UR4, UR4, UR7, 0x3 ;  /* 0x0000000704047291 */ /* 0x000fe2000f8e18ff */
[----:B------:R-:W-:-:S04]  /*28a0*/  LOP3.LUT R2, R2, UR5, RZ, 0x3c, !PT ;  /* 0x0000000502027c12 */ /* 0x000fc8000f8e3cff */
[----:B------:R-:W-:Y:S01]  /*28b0*/  SHF.L.U32 R2, R2, 0x1f, RZ ;  /* 0x0000001f02027819 */ /* 0x000fe200000006ff */
[----:B-1----:R-:W-:-:S07]  /*28c0*/  IMAD.U32 R0, RZ, RZ, UR4 ;  /* 0x00000004ff007e24 */ /* 0x002fce000f8e00ff */
.L_x_47:
[----:B-1----:R1:W2:Y:S02]  /*28d0*/  SYNCS.PHASECHK.TRANS64.TRYWAIT P0, [R0+URZ], R2 ;  /* 0x00000002000075a7 */ /* 0x0022a400080011ff */
[----:B--2---:R-:W-:Y:S05]  /*28e0*/  @!P0 NANOSLEEP.SYNCS 0x989680 ;  /* 0x009896800000895d */ /* 0x004fea0003900000 */
[----:B------:R-:W2:Y:S02]  /*28f0*/  @!P0 SYNCS.PHASECHK.TRANS64 P0, [R0+URZ], R2 ;  /* 0x00000002000085a7 */ /* 0x000ea400080010ff */
[----:B--2---:R-:W-:Y:S05]  /*2900*/  @P0 EXIT ;  /* 0x000000000000094d */ /* 0x004fea0003800000 */
[----:B------:R-:W-:Y:S05]  /*2910*/  BRA `(.L_x_47) ;  /* 0xfffffffc00ec7947 */ /* 0x000fea000383ffff */
.L_x_22:
[----:B------:R-:W-:-:S04]  /*2920*/  UISETP.NE.AND UP0, UPT, UR61, URZ, UPT ;  /* 0x000000ff3d00728c */ /* 0x000fc8000bf05270 */
[----:B------:R-:W-:-:S09]  /*2930*/  UISETP.NE.OR UP0, UPT, UR22, 0x1, UP0 ;  /* 0x000000011600788c */ /* 0x000fd20008705670 */
[----:B------:R-:W-:Y:S05]  /*2940*/  BRA.U UP0, `(.L_x_48) ;  /* 0x0000000500487547 */ /* 0x000fea000b800000 */
[----:B------:R-:W-:Y:S01]  /*2950*/  ISETP.GE.U32.AND P2, PT, R0, 0x2, PT ;  /* 0x000000020000780c */ /* 0x000fe20003f46070 */
[----:B------:R-:W-:Y:S01]  /*2960*/  IMAD.MOV.U32 R12, RZ, RZ, 0x1 ;  /* 0x00000001ff0c7424 */ /* 0x000fe200078e00ff */
[----:B------:R-:W-:Y:S02]  /*2970*/  CS2R R10, SRZ ;  /* 0x00000000000a7805 */ /* 0x000fe4000001ff00 */
[----:B------:R-:W-:Y:S01]  /*2980*/  CS2R R8, SRZ ;  /* 0x0000000000087805 */ /* 0x000fe2000001ff00 */
[----:B------:R-:W-:Y:S01]  /*2990*/  UMOV UR4, 0x400 ;  /* 0x0000040000047882 */ /* 0x000fe20000000000 */
[----:B------:R-:W-:Y:S01]  /*29a0*/  UMOV UR5, URZ ;  /* 0x000000ff00057c82 */ /* 0x000fe20008000000 */
[----:B------:R-:W-:-:S12]  /*29b0*/  ULEA UR6, UR61, UR4, 0x18 ;  /* 0x000000043d067291 */ /* 0x000fd8000f8ec0ff */
.L_x_52:
[----:B------:R-:W-:Y:S02]  /*29c0*/  LEA R2, R8, UR6, 0x3 ;  /* 0x0000000608027c11 */ /* 0x000fe4000f8e18ff */
[----:B------:R-:W-:-:S03]  /*29d0*/  SHF.L.U32 R4, R9, 0x1f, RZ ;  /* 0x0000001f09047819 */ /* 0x000fc600000006ff */
[----:B------:R-:W-:Y:S01]  /*29e0*/  VIADD R5, R2, 0xe0 ;  /* 0x000000e002057836 */ /* 0x000fe20000000000 */
[----:B------:R-:W1:Y:S02]  /*29f0*/  SYNCS.PHASECHK.TRANS64.TRYWAIT P0, [R2+URZ+0xd0], R4 ;  /* 0x0000d004020075a7 */ /* 0x000e6400080011ff */
[----:B-1----:R-:W-:Y:S05]  /*2a00*/  @!P0 BRA `(.L_x_49) ;  /* 0x0000004400f88947 */ /* 0x002fea0003800000 */
.L_x_115:
[----:B------:R-:W-:Y:S01]  /*2a10*/  ULEA UR4, UR5, UR6, 0x3 ;  /* 0x0000000605047291 */ /* 0x000fe2000f8e18ff */
[----:B-1----:R-:W-:Y:S01]  /*2a20*/  PRMT R2, RZ, 0x654, R5 ;  /* 0x00000654ff027816 */ /* 0x002fe20000000005 */
[----:B------:R-:W-:Y:S01]  /*2a30*/  @!P2 IMAD.MOV.U32 R4, RZ, RZ, 0x10 ;  /* 0x00000010ff04a424 */ /* 0x000fe200078e00ff */
[----:B------:R-:W-:Y:S01]  /*2a40*/  SHF.L.U32 R5, R12, 0x1f, RZ ;  /* 0x0000001f0c057819 */ /* 0x000fe200000006ff */
[----:B------:R-:W-:Y:S01]  /*2a50*/  UIADD3 UR7, UPT, UPT, UR4, 0x70, URZ ;  /* 0x0000007004077890 */ /* 0x000fe2000fffe0ff */
[----:B------:R1:W-:Y:S05]  /*2a60*/  SYNCS.ARRIVE.TRANS64.RED.A1T0 RZ, [R2+URZ], RZ ;  /* 0x000000ff02ff79a7 */ /* 0x0003ea00081004ff */
[----:B------:R-:W-:Y:S01]  /*2a70*/  IMAD.U32 R6, RZ, RZ, UR7 ;  /* 0x00000007ff067e24 */ /* 0x000fe2000f8e00ff */
[----:B------:R-:W2:Y:S04]  /*2a80*/  SYNCS.PHASECHK.TRANS64.TRYWAIT P0, [UR4+0x80], R5 ;  /* 0x00008005ff0075a7 */ /* 0x000ea80008001104 */
[----:B------:R-:W-:Y:S01]  /*2a90*/  PRMT R6, R0, 0x654, R6 ;  /* 0x0000065400067816 */ /* 0x000fe20000000006 */
[----:B-12---:R-:W-:Y:S06]  /*2aa0*/  @!P0 BRA `(.L_x_50) ;  /* 0x0000004400e48947 */ /* 0x006fec0003800000 */
.L_x_117:
[----:B------:R-:W-:Y:S01]  /*2ab0*/  ULEA UR8, UR5, UR6, 0x4 ;  /* 0x0000000605087291 */ /* 0x000fe2000f8e20ff */
[----:B------:R-:W-:Y:S01]  /*2ac0*/  SEL R3, R6, R3, !P2 ;  /* 0x0000000306037207 */ /* 0x000fe20005000000 */
[----:B------:R-:W-:Y:S01]  /*2ad0*/  UIADD3 UR9, UPT, UPT, UR4, 0x70, URZ ;  /* 0x0000007004097890 */ /* 0x000fe2000fffe0ff */
[----:B-1----:R-:W-:Y:S01]  /*2ae0*/  LEA R2, R11, UR6, 0x3 ;  /* 0x000000060b027c11 */ /* 0x002fe2000f8e18ff */
[----:B------:R-:W-:Y:S01]  /*2af0*/  UIADD3 UR8, UPT, UPT, UR8, 0x100, URZ ;  /* 0x0000010008087890 */ /* 0x000fe2000fffe0ff */
[----:B------:R1:W-:Y:S01]  /*2b00*/  @!P2 SYNCS.ARRIVE.TRANS64.RED RZ, [R3+URZ], R4 ;  /* 0x0000000403ffa9a7 */ /* 0x0003e200080004ff */
[----:B------:R-:W-:Y:S01]  /*2b10*/  UIADD3 UR4, UPT, UPT, UR5, 0x1, URZ ;  /* 0x0000000105047890 */ /* 0x000fe2000fffe0ff */
[----:B------:R-:W-:-:S03]  /*2b20*/  VIADD R8, R8, 0x1 ;  /* 0x0000000108087836 */ /* 0x000fc60000000000 */
[----:B------:R-:W-:Y:S02]  /*2b30*/  UISETP.NE.AND UP0, UPT, UR4, 0x2, UPT ;  /* 0x000000020400788c */ /* 0x000fe4000bf05270 */
[----:B------:R-:W-:Y:S01]  /*2b40*/  ISETP.NE.AND P0, PT, R8, 0x2, PT ;  /* 0x000000020800780c */ /* 0x000fe20003f05270 */
[----:B------:R-:W-:Y:S06]  /*2b50*/  UGETNEXTWORKID.BROADCAST [UR8], [UR9] ;  /* 0x00000000080073ca */ /* 0x000fec0008000100 */
[----:B------:R-:W-:Y:S02]  /*2b60*/  USEL UR7, URZ, 0x1, UP0 ;  /* 0x00000001ff077887 */ /* 0x000fe40008000000 */
[----:B------:R-:W-:-:S04]  /*2b70*/  USEL UR5, UR4, URZ, UP0 ;  /* 0x000000ff04057287 */ /* 0x000fc80008000000 */
[----:B------:R-:W-:Y:S02]  /*2b80*/  LOP3.LUT R12, R12, UR7, RZ, 0x3c, !PT ;  /* 0x000000070c0c7c12 */ /* 0x000fe4000f8e3cff */
[----:B-1----:R-:W-:-:S04]  /*2b90*/  SHF.L.U32 R4, R10, 0x1f, RZ ;  /* 0x0000001f0a047819 */ /* 0x002fc800000006ff */
[----:B------:R-:W1:Y:S02]  /*2ba0*/  SYNCS.PHASECHK.TRANS64.TRYWAIT P1, [R2+URZ+0x70], R4 ;  /* 0x00007004020075a7 */ /* 0x000e6400080211ff */
[----:B-1----:R-:W-:Y:S05]  /*2bb0*/  @!P1 BRA `(.L_x_51) ;  /* 0x0000004400b89947 */ /* 0x002fea0003800000 */
.L_x_118:
[C---:B-1----:R-:W-:Y:S01]  /*2bc0*/  LEA R4, R11.reuse, UR6, 0x4 ;  /* 0x000000060b047c11 */ /* 0x042fe2000f8e20ff */
[----:B------:R-:W-:Y:S01]  /*2bd0*/  VIADD R2, R2, 0x80 ;  /* 0x0000008002027836 */ /* 0x000fe20000000000 */
[----:B------:R-:W-:Y:S01]  /*2be0*/  SEL R8, R8, RZ, P0 ;  /* 0x000000ff08087207 */ /* 0x000fe20000000000 */
[----:B------:R-:W-:-:S03]  /*2bf0*/  VIADD R11, R11, 0x1 ;  /* 0x000000010b0b7836 */ /* 0x000fc60000000000 */
[----:B------:R-:W1:Y:S01]  /*2c00*/  LDS.128 R4, [R4+0x100] ;  /* 0x0001000004047984 */ /* 0x000e620000000c00 */
[----:B------:R-:W-:Y:S02]  /*2c10*/  PRMT R2, RZ, 0x654, R2 ;  /* 0x00000654ff027816 */ /* 0x000fe40000000002 */
[C---:B------:R-:W-:Y:S01]  /*2c20*/  ISETP.NE.AND P1, PT, R11.reuse, 0x2, PT ;  /* 0x000000020b00780c */ /* 0x040fe20003f25270 */
[----:B------:R-:W-:Y:S01]  /*2c30*/  @!PT LDS RZ, [RZ] ;  /* 0x00000000fffff984 */ /* 0x000fe20000000800 */
[----:B------:R-:W-:Y:S01]  /*2c40*/  @!PT LDS RZ, [RZ] ;  /* 0x00000000fffff984 */ /* 0x000fe20000000800 */
[----:B------:R-:W-:Y:S01]  /*2c50*/  @!PT LDS RZ, [RZ] ;  /* 0x00000000fffff984 */ /* 0x000fe20000000800 */
[----:B------:R-:W-:Y:S01]  /*2c60*/  @!PT LDS RZ, [RZ] ;  /* 0x00000000fffff984 */ /* 0x000fe20000000800 */
[----:B------:R2:W-:Y:S06]  /*2c70*/  MEMBAR.ALL.CTA ;  /* 0x0000000000007992 */ /* 0x0005ec0000008000 */
[----:B--2---:R-:W2:Y:S01]  /*2c80*/  FENCE.VIEW.ASYNC.S ;  /* 0x00000000000073c6 */ /* 0x004ea20000000000 */
[----:B------:R-:W-:Y:S01]  /*2c90*/  SEL R11, R11, RZ, P1 ;  /* 0x000000ff0b0b7207 */ /* 0x000fe20000800000 */
[----:B--2---:R2:W-:Y:S01]  /*2ca0*/  SYNCS.ARRIVE.TRANS64.RED.A1T0 RZ, [R2+URZ], RZ ;  /* 0x000000ff02ff79a7 */ /* 0x0045e200081004ff */
[----:B-1----:R-:W-:-:S02]  /*2cb0*/  LOP3.LUT P3, RZ, R6, 0x1, RZ, 0xc0, !PT ;  /* 0x0000000106ff7812 */ /* 0x002fc4000786c0ff */
[----:B------:R-:W-:-:S04]  /*2cc0*/  SEL R4, RZ, 0x1, P1 ;  /* 0x00000001ff047807 */ /* 0x000fc80000800000 */
[----:B------:R-:W-:Y:S02]  /*2cd0*/  LOP3.LUT R10, R10, R4, RZ, 0x3c, !PT ;  /* 0x000000040a0a7212 */ /* 0x000fe400078e3cff */
[----:B--2---:R-:W-:-:S04]  /*2ce0*/  SEL R2, RZ, 0x1, P0 ;  /* 0x00000001ff027807 */ /* 0x004fc80000000000 */
[----:B------:R-:W-:Y:S01]  /*2cf0*/  LOP3.LUT R9, R9, R2, RZ, 0x3c, !PT ;  /* 0x0000000209097212 */ /* 0x000fe200078e3cff */
[----:B------:R-:W-:Y:S06]  /*2d00*/  @P3 BRA `(.L_x_52) ;  /* 0xfffffffc002c3947 */ /* 0x000fec000383ffff */
[----:B------:R-:W-:Y:S01]  /*2d10*/  ULEA UR4, UR5, UR6, 0x3 ;  /* 0x0000000605047291 */ /* 0x000fe2000f8e18ff */
[----:B------:R-:W-:-:S08]  /*2d20*/  SHF.L.U32 R2, R12, 0x1f, RZ ;  /* 0x0000001f0c027819 */ /* 0x000fd000000006ff */
[----:B------:R-:W1:Y:S02]  /*2d30*/  SYNCS.PHASECHK.TRANS64 P0, [UR4+0x80], R2 ;  /* 0x00008002ff0075a7 */ /* 0x000e640008001004 */
[----:B-1----:R-:W-:Y:S05]  /*2d40*/  @P0 BRA `(.L_x_53) ;  /* 0x0000000000080947 */ /* 0x002fea0003800000 */
[----:B------:R-:W1:Y:S02]  /*2d50*/  SYNCS.PHASECHK.TRANS64.TRYWAIT P0, [UR4+0x80], R2 ;  /* 0x00008002ff0075a7 */ /* 0x000e640008001104 */
[----:B-1----:R-:W-:Y:S05]  /*2d60*/  @!P0 BRA `(.L_x_54) ;  /* 0x0000004400608947 */ /* 0x002fea0003800000 */
.L_x_53:
[----:B------:R-:W-:-:S04]  /*2d70*/  UIADD3 UR7, UPT, UPT, UR5, 0x1, URZ ;  /* 0x0000000105077890 */ /* 0x000fc8000fffe0ff */
[----:B------:R-:W-:-:S04]  /*2d80*/  UISETP.NE.AND UP0, UPT, UR7, 0x2, UPT ;  /* 0x000000020700788c */ /* 0x000fc8000bf05270 */
[----:B------:R-:W-:Y:S02]  /*2d90*/  USEL UR8, URZ, 0x1, UP0 ;  /* 0x00000001ff087887 */ /* 0x000fe40008000000 */
[----:B------:R-:W-:-:S04]  /*2da0*/  USEL UR7, UR7, URZ, UP0 ;  /* 0x000000ff07077287 */ /* 0x000fc80008000000 */
[----:B------:R-:W-:Y:S01]  /*2db0*/  ULEA UR7, UR7, UR6, 0x3 ;  /* 0x0000000607077291 */ /* 0x000fe2000f8e18ff */
[----:B-1----:R-:W-:-:S04]  /*2dc0*/  LOP3.LUT R2, R12, UR8, RZ, 0x3c, !PT ;  /* 0x000000080c027c12 */ /* 0x002fc8000f8e3cff */
[----:B------:R-:W-:-:S04]  /*2dd0*/  SHF.L.U32 R0, R2, 0x1f, RZ ;  /* 0x0000001f02007819 */ /* 0x000fc800000006ff */
[----:B------:R-:W1:Y:S02]  /*2de0*/  SYNCS.PHASECHK.TRANS64 P0, [UR7+0x80], R0 ;  /* 0x00008000ff0075a7 */ /* 0x000e640008001007 */
[----:B-1----:R-:W-:Y:S05]  /*2df0*/  @P0 EXIT ;  /* 0x000000000000094d */ /* 0x002fea0003800000 */
[----:B------:R-:W-:Y:S02]  /*2e00*/  SHF.L.U32 R2, R2, 0x1f, RZ ;  /* 0x0000001f02027819 */ /* 0x000fe400000006ff */
[----:B------:R-:W-:-:S07]  /*2e10*/  MOV R0, UR7 ;  /* 0x0000000700007c02 */ /* 0x000fce0008000f00 */
.L_x_55:
[----:B-1----:R1:W2:Y:S02]  /*2e20*/  SYNCS.PHASECHK.TRANS64.TRYWAIT P0, [R0+URZ+0x80], R2 ;  /* 0x00008002000075a7 */ /* 0x0022a400080011ff */
[----:B--2---:R-:W-:Y:S05]  /*2e30*/  @!P0 NANOSLEEP.SYNCS 0x989680 ;  /* 0x009896800000895d */ /* 0x004fea0003900000 */
[----:B------:R-:W2:Y:S02]  /*2e40*/  @!P0 SYNCS.PHASECHK.TRANS64 P0, [R0+URZ+0x80], R2 ;  /* 0x00008002000085a7 */ /* 0x000ea400080010ff */
[----:B--2---:R-:W-:Y:S05]  /*2e50*/  @P0 EXIT ;  /* 0x000000000000094d */ /* 0x004fea0003800000 */
[----:B------:R-:W-:Y:S05]  /*2e60*/  BRA `(.L_x_55) ;  /* 0xfffffffc00ec7947 */ /* 0x000fea000383ffff */
.L_x_48:
[----:B------:R-:W-:Y:S05]  /*2e70*/  BRA.U UP4, `(.L_x_56) ;  /* 0x0000000d04847547 */ /* 0x000fea000b800000 */
[----:B------:R-:W-:Y:S01]  /*2e80*/  UMOV UR4, 0x40 ;  /* 0x0000004000047882 */ /* 0x000fe20000000000 */
[----:B------:R-:W-:Y:S01]  /*2e90*/  NOP ;  /* 0x0000000000007918 */ /* 0x000fe20000000000 */
[----:B------:R-:W-:Y:S01]  /*2ea0*/  ULEA UR5, UR61, UR4, 0x18 ;  /* 0x000000043d057291 */ /* 0x000fe2000f8ec0ff */
[----:B------:R-:W-:Y:S02]  /*2eb0*/  UMOV UR6, 0x400 ;  /* 0x0000040000067882 */ /* 0x000fe40000000000 */
[----:B------:R-:W-:-:S06]  /*2ec0*/  ULEA UR6, UR61, UR6, 0x18 ;  /* 0x000000063d067291 */ /* 0x000fcc000f8ec0ff */
[----:B------:R-:W1:Y:S02]  /*2ed0*/  LDS.U8 R0, [UR5+0x1c] ;  /* 0x00001c05ff007984 */ /* 0x000e640008000000 */
[----:B-1----:R-:W-:-:S13]  /*2ee0*/  ISETP.NE.AND P0, PT, R0, RZ, PT ;  /* 0x000000ff0000720c */ /* 0x002fda0003f05270 */
[----:B------:R-:W-:Y:S05]  /*2ef0*/  @P0 BRA `(.L_x_57) ;  /* 0x0000000000580947 */ /* 0x000fea0003800000 */
[----:B------:R-:W-:-:S13]  /*2f00*/  ELECT P0, URZ, PT ;  /* 0x0000000000ff782f */ /* 0x000fda0003800000 */
[----:B------:R-:W-:Y:S05]  /*2f10*/  @!P0 BRA `(.L_x_58) ;  /* 0x0000000000608947 */ /* 0x000fea0003800000 */
[----:B------:R-:W-:Y:S01]  /*2f20*/  UMOV UR4, 0x10 ;  /* 0x0000001000047882 */ /* 0x000fe20000000000 */
[----:B------:R-:W-:Y:S01]  /*2f30*/  HFMA2 R0, -RZ, RZ, 0, 5.9604644775390625e-08 ;  /* 0x00000001ff007431 */ /* 0x000fe200000001ff */
[----:B------:R-:W-:-:S03]  /*2f40*/  MOV R3, 0xffff ;  /* 0x0000ffff00037802 */ /* 0x000fc60000000f00 */
[----:B------:R-:W-:Y:S04]  /*2f50*/  DEPBAR.LE SB1, 0x36 ;  /* 0x00009d800000791a */ /* 0x000fe80000000000 */
[----:B------:R-:W1:Y:S02]  /*2f60*/  UTCATOMSWS.FIND_AND_SET.ALIGN UP0, UR4, UR4 ;  /* 0x00000004000475e3 */ /* 0x000e640008000800 */
[----:B-1----:R-:W-:Y:S01]  /*2f70*/  MOV R4, UR4 ;  /* 0x0000000400047c02 */ /* 0x002fe20008000f00 */
[----:B------:R-:W-:Y:S06]  /*2f80*/  BRA.U UP0, `(.L_x_59) ;  /* 0x0000000100187547 */ /* 0x000fec000b800000 */
.L_x_60:
[----:B------:R-:W-:Y:S05]  /*2f90*/  NANOSLEEP 0x64 ;  /* 0x000000640000795d */ /* 0x000fea0003800000 */
[----:B------:R-:W-:-:S05]  /*2fa0*/  UMOV UR4, 0x10 ;  /* 0x0000001000047882 */ /* 0x000fca0000000000 */
[----:B------:R-:W-:Y:S04]  /*2fb0*/  DEPBAR.LE SB1, 0x36 ;  /* 0x00009d800000791a */ /* 0x000fe80000000000 */
[----:B------:R-:W1:Y:S02]  /*2fc0*/  UTCATOMSWS.FIND_AND_SET.ALIGN UP0, UR4, UR4 ;  /* 0x00000004000475e3 */ /* 0x000e640008000800 */
[----:B-1----:R-:W-:Y:S01]  /*2fd0*/  MOV R4, UR4 ;  /* 0x0000000400047c02 */ /* 0x002fe20008000f00 */
[----:B------:R-:W-:Y:S05]  /*2fe0*/  BRA.U !UP0, `(.L_x_60) ;  /* 0xfffffffd08e87547 */ /* 0x000fea000b83ffff */
.L_x_59:
[-C--:B------:R-:W-:Y:S02]  /*2ff0*/  SHF.L.U32 R3, R3, R4.reuse, RZ ;  /* 0x0000000403037219 */ /* 0x080fe400000006ff */
[----:B------:R-:W-:Y:S01]  /*3000*/  SHF.L.U32 R0, R0, R4, RZ ;  /* 0x0000000400007219 */ /* 0x000fe200000006ff */
[----:B------:R-:W-:Y:S02]  /*3010*/  IMAD.SHL.U32 R4, R4, 0x20, RZ ;  /* 0x0000002004047824 */ /* 0x000fe400078e00ff */
[----:B------:R1:W-:Y:S04]  /*3020*/  ATOMS.OR RZ, [UR5+0x14], R3 ;  /* 0x00001403ffff798c */ /* 0x0003e8000b000005 */
[----:B------:R1:W-:Y:S04]  /*3030*/  ATOMS.OR RZ, [UR5+0x18], R0 ;  /* 0x00001800ffff798c */ /* 0x0003e8000b000005 */
[----:B------:R1:W-:Y:S01]  /*3040*/  STS [UR6+0x120], R4 ;  /* 0x00012004ff007988 */ /* 0x0003e20008000806 */
[----:B------:R-:W-:Y:S05]  /*3050*/  BRA `(.L_x_58) ;  /* 0x0000000000107947 */ /* 0x000fea0003800000 */
.L_x_57:
[----:B------:R-:W-:Y:S02]  /*3060*/  MOV R0, 0xffffffff ;  /* 0xffffffff00007802 */ /* 0x000fe40000000f00 */
[----:B------:R-:W-:-:S03]  /*3070*/  MOV R4, 0x30a0 ;  /* 0x000030a000047802 */ /* 0x000fc60000000f00 */
[----:B------:R1:W-:Y:S04]  /*3080*/  STS [UR6+0x120], R0 ;  /* 0x00012000ff007988 */ /* 0x0003e80008000806 */
[----:B-1---5:R-:W-:Y:S05]  /*3090*/  CALL.REL.NOINC `($__internal_1_$__cuda_sm10x_tcgen05_guardrail_trap_phase_invalid_during_alloc) ;  /* 0x0000004400e07944 */ /* 0x022fea0003c00000 */
.L_x_58:
[----:B------:R-:W-:Y:S05]  /*30a0*/  WARPSYNC.ALL ;  /* 0x0000000000007948 */ /* 0x000fea0003800000 */
[----:B------:R-:W2:Y:S01]  /*30b0*/  S2UR UR4, SR_CgaCtaId ;  /* 0x00000000000479c3 */ /* 0x000ea20000008800 */
[----:B------:R-:W-:Y:S01]  /*30c0*/  UMOV UR17, 0x400 ;  /* 0x0000040000117882 */ /* 0x000fe20000000000 */
[----:B------:R-:W-:-:S06]  /*30d0*/  NOP ;  /* 0x0000000000007918 */ /* 0x000fcc0000000000 */
[----:B------:R-:W-:Y:S06]  /*30e0*/  BAR.ARV 0x6, 0xa0 ;  /* 0x0182800000007b1d */ /* 0x000fec0000002000 */
[----:B------:R-:W3:Y:S01]  /*30f0*/  LDCU UR5, c[0x0][0x38c] ;  /* 0x00007180ff0577ac */ /* 0x000ee20008000800 */
[----:B------:R-:W-:Y:S01]  /*3100*/  LOP3.LUT R2, R2, 0xffff, RZ, 0xc0, !PT ;  /* 0x0000ffff02027812 */ /* 0x000fe200078ec0ff */
[----:B------:R-:W-:Y:S01]  /*3110*/  IMAD.MOV.U32 R11, RZ, RZ, 0x1 ;  /* 0x00000001ff0b7424 */ /* 0x000fe200078e00ff */
[----:B------:R-:W-:Y:S01]  /*3120*/  CS2R R8, SRZ ;  /* 0x0000000000087805 */ /* 0x000fe2000001ff00 */
[----:B------:R-:W4:Y:S01]  /*3130*/  LDCU UR8, c[0x0][0x38c] ;  /* 0x00007180ff0877ac */ /* 0x000f220008000800 */
[----:B------:R-:W-:Y:S01]  /*3140*/  R2UR UR19, R2 ;  /* 0x00000000021372ca */ /* 0x000fe200000e0000 */
[----:B------:R-:W-:Y:S01]  /*3150*/  IMAD.MOV.U32 R10, RZ, RZ, RZ ;  /* 0x000000ffff0a7224 */ /* 0x000fe200078e00ff */
[----:B------:R-:W-:Y:S01]  /*3160*/  UMOV UR23, URZ ;  /* 0x000000ff00177c82 */ /* 0x000fe20008000000 */
[----:B------:R-:W-:Y:S01]  /*3170*/  UMOV UR14, URZ ;  /* 0x000000ff000e7c82 */ /* 0x000fe20008000000 */
[----:B--2---:R-:W-:Y:S01]  /*3180*/  ULEA UR17, UR4, UR17, 0x18 ;  /* 0x0000001104117291 */ /* 0x004fe2000f8ec0ff */
[----:B------:R-:W-:Y:S01]  /*3190*/  UMOV UR26, 0x0 ;  /* 0x00000000001a7882 */ /* 0x000fe20000000000 */
[----:B------:R-:W-:-:S02]  /*31a0*/  UMOV UR27, 0x8100010 ;  /* 0x08100010001b7882 */ /* 0x000fc40000000000 */
[----:B------:R-:W-:Y:S02]  /*31b0*/  UIADD3 UR6, UPT, UPT, UR17, 0x4400, URZ ;  /* 0x0000440011067890 */ /* 0x000fe4000fffe0ff */
[----:B------:R-:W-:Y:S02]  /*31c0*/  UIADD3 UR7, UPT, UPT, UR17, 0xe400, URZ ;  /* 0x0000e40011077890 */ /* 0x000fe4000fffe0ff */
[----:B---3--:R-:W-:Y:S01]  /*31d0*/  UIADD3 UR5, UPT, UPT, UR5, 0x3f, URZ ;  /* 0x0000003f05057890 */ /* 0x008fe2000fffe0ff */
[----:B-1----:R-:W1:Y:S01]  /*31e0*/  LDS R0, [UR17+0x120] ;  /* 0x00012011ff007984 */ /* 0x002e620008000800 */
[----:B------:R-:W-:Y:S02]  /*31f0*/  USHF.R.U32.HI UR6, URZ, 0x4, UR6 ;  /* 0x00000004ff067899 */ /* 0x000fe40008011606 */
[----:B------:R-:W-:Y:S02]  /*3200*/  USHF.R.S32.HI UR4, URZ, 0x1f, UR5 ;  /* 0x0000001fff047899 */ /* 0x000fe40008011405 */
[----:B------:R-:W-:-:S02]  /*3210*/  ULOP3.LUT UR6, UR6, 0x3fff, URZ, 0xc0, !UPT ;  /* 0x00003fff06067892 */ /* 0x000fc4000f8ec0ff */
[----:B------:R-:W-:Y:S02]  /*3220*/  ULEA.HI UR4, UR4, UR5, URZ, 0x6 ;  /* 0x0000000504047291 */ /* 0x000fe4000f8f30ff */
[----:B------:R-:W-:Y:S02]  /*3230*/  USHF.R.U32.HI UR5, URZ, 0x4, UR7 ;  /* 0x00000004ff057899 */ /* 0x000fe40008011607 */
[----:B------:R-:W-:Y:S02]  /*3240*/  USHF.R.S32.HI UR28, URZ, 0x6, UR4 ;  /* 0x00000006ff1c7899 */ /* 0x000fe40008011404 */
[----:B------:R-:W-:Y:S02]  /*3250*/  ULOP3.LUT UR5, UR5, 0x3fff, URZ, 0xc0, !UPT ;  /* 0x00003fff05057892 */ /* 0x000fe4000f8ec0ff */
[----:B------:R-:W-:Y:S02]  /*3260*/  UISETP.LT.AND UP0, UPT, UR28, 0x1, UPT ;  /* 0x000000011c00788c */ /* 0x000fe4000bf01270 */
[----:B------:R-:W-:-:S02]  /*3270*/  ULOP3.LUT UR20, UR6, 0x10000, URZ, 0xfc, !UPT ;  /* 0x0001000006147892 */ /* 0x000fc4000f8efcff */
[----:B------:R-:W-:Y:S02]  /*3280*/  USEL UR29, UR28, 0x1, !UP0 ;  /* 0x000000011c1d7887 */ /* 0x000fe4000c000000 */
[----:B------:R-:W-:Y:S02]  /*3290*/  ULOP3.LUT UR21, UR5, 0x10000, URZ, 0xfc, !UPT ;  /* 0x0001000005157892 */ /* 0x000fe4000f8efcff */
[----:B------:R-:W-:Y:S02]  /*32a0*/  UIADD3 UR29, UPT, UPT, -UR29, URZ, URZ ;  /* 0x000000ff1d1d7290 */ /* 0x000fe4000fffe1ff */
[----:B----4-:R-:W-:Y:S01]  /*32b0*/  UISETP.GE.AND UP4, UPT, UR8, 0x1, UPT ;  /* 0x000000010800788c */ /* 0x010fe2000bf86270 */
[----:B------:R-:W-:Y:S01]  /*32c0*/  UMOV UR24, 0x0 ;  /* 0x0000000000187882 */ /* 0x000fe20000000000 */
[----:B------:R-:W-:Y:S01]  /*32d0*/  UMOV UR25, 0x8100010 ;  /* 0x0810001000197882 */ /* 0x000fe20000000000 */
[----:B-1----:R-:W-:-:S15]  /*32e0*/  R2UR UR30, R0 ;  /* 0x00000000001e72ca */ /* 0x002fde00000e0000 */
.L_x_67:
[----:B------:R-:W-:Y:S02]  /*32f0*/  LEA R0, R10, UR17, 0x3 ;  /* 0x000000110a007c11 */ /* 0x000fe4000f8e18ff */
[----:B------:R-:W-:Y:S02]  /*3300*/  SHF.L.U32 R2, R9, 0x1f, RZ ;  /* 0x0000001f09027819 */ /* 0x000fe400000006ff */
[----:B------:R-:W-:Y:S01]  /*3310*/  PLOP3.LUT P0, PT, PT, PT, UP4, 0x80, 0x8 ;  /* 0x000000000008781c */ /* 0x000fe20003f0f048 */
[----:B------:R-:W-:Y:S01]  /*3320*/  VIADD R3, R0, 0x80 ;  /* 0x0000008000037836 */ /* 0x000fe20000000000 */
[----:B-1----:R-:W1:Y:S02]  /*3330*/  SYNCS.PHASECHK.TRANS64.TRYWAIT P1, [R0+URZ+0x70], R2 ;  /* 0x00007002000075a7 */ /* 0x002e6400080211ff */
[----:B-1-3--:R-:W-:Y:S09]  /*3340*/  @!P1 BRA `(.L_x_61) ;  /* 0x0000004000009947 */ /* 0x00aff20003800000 */
.L_x_120:
[----:B------:R-:W-:Y:S01]  /*3350*/  LEA R4, R10, UR17, 0x4 ;  /* 0x000000110a047c11 */ /* 0x000fe2000f8e20ff */
[----:B------:R-:W-:Y:S01]  /*3360*/  @UP4 ULEA UR4, UR14, UR17, 0x3 ;  /* 0x000000110e044291 */ /* 0x000fe2000f8e18ff */
[----:B------:R-:W-:Y:S01]  /*3370*/  PLOP3.LUT P2, PT, PT, PT, PT, 0x80, 0x8 ;  /* 0x000000000008781c */ /* 0x000fe20003f4f070 */
[----:B------:R-:W-:Y:S01]  /*3380*/  ULEA UR22, UR23, UR17, 0x3 ;  /* 0x0000001117167291 */ /* 0x000fe2000f8e18ff */
[----:B------:R-:W-:Y:S01]  /*3390*/  PRMT R3, RZ, 0x654, R3 ;  /* 0x00000654ff037816 */ /* 0x000fe20000000003 */
[----:B------:R-:W-:Y:S01]  /*33a0*/  ULEA UR18, UR23, UR30, 0x6 ;  /* 0x0000001e17127291 */ /* 0x000fe2000f8e30ff */
[----:B------:R-:W2:Y:S01]  /*33b0*/  LDS.128 R4, [R4+0x100] ;  /* 0x0001000004047984 */ /* 0x000ea20000000c00 */
[----:B-1----:R-:W-:Y:S02]  /*33c0*/  @P0 SHF.L.U32 R2, R8, 0x1f, RZ ;  /* 0x0000001f08020819 */ /* 0x002fe400000006ff */
[----:B------:R-:W-:Y:S01]  /*33d0*/  SHF.L.U32 R0, R11, 0x1f, RZ ;  /* 0x0000001f0b007819 */ /* 0x000fe200000006ff */
[----:B------:R-:W-:Y:S01]  /*33e0*/  @!PT LDS RZ, [RZ] ;  /* 0x00000000fffff984 */ /* 0x000fe20000000800 */
[----:B------:R-:W-:Y:S01]  /*33f0*/  @!PT LDS RZ, [RZ] ;  /* 0x00000000fffff984 */ /* 0x000fe20000000800 */
[----:B------:R-:W-:Y:S01]  /*3400*/  @!PT LDS RZ, [RZ] ;  /* 0x00000000fffff984 */ /* 0x000fe20000000800 */
[----:B------:R-:W-:Y:S01]  /*3410*/  @!PT LDS RZ, [RZ] ;  /* 0x00000000fffff984 */ /* 0x000fe20000000800 */
[----:B------:R1:W-:Y:S06]  /*3420*/  MEMBAR.ALL.CTA ;  /* 0x0000000000007992 */ /* 0x0003ec0000008000 */
[----:B-1----:R-:W1:Y:S02]  /*3430*/  FENCE.VIEW.ASYNC.S ;  /* 0x00000000000073c6 */ /* 0x002e640000000000 */
[----:B-1----:R1:W-:Y:S01]  /*3440*/  SYNCS.ARRIVE.TRANS64.RED.A1T0 RZ, [R3+URZ], RZ ;  /* 0x000000ff03ff79a7 */ /* 0x0023e200081004ff */
[----:B------:R1:W3:Y:S01]  /*3450*/  @P0 SYNCS.PHASECHK.TRANS64.TRYWAIT P2, [UR4], R2 ;  /* 0x00000002ff0005a7 */ /* 0x0002e20008041104 */
[----:B--2---:R-:W-:Y:S01]  /*3460*/  LOP3.LUT P1, RZ, R6, 0x1, RZ, 0xc0, !PT ;  /* 0x0000000106ff7812 */ /* 0x004fe2000782c0ff */
[----:B------:R-:W2:Y:S02]  /*3470*/  SYNCS.PHASECHK.TRANS64.TRYWAIT P0, [UR22+0xb0], R0 ;  /* 0x0000b000ff0075a7 */ /* 0x000ea40008001116 */
[----:B-123--:R-:W-:Y:S10]  /*3480*/  @!P0 BRA `(.L_x_62) ;  /* 0x0000003c00c48947 */ /* 0x00eff40003800000 */
.L_x_122:
[----:B------:R-:W-:Y:S01]  /*3490*/  IADD3 R10, PT, PT, R10, 0x1, RZ ;  /* 0x000000010a0a7810 */ /* 0x000fe20007ffe0ff */
[----:B------:R-:W-:Y:S06]  /*34a0*/  BRA.U !UP4, `(.L_x_63) ;  /* 0x000000010c987547 */ /* 0x000fec000b800000 */
[----:B------:R-:W-:Y:S01]  /*34b0*/  UPLOP3.LUT UP2, UPT, UPT, UPT, UPT, 0x40, 0x4 ;  /* 0x000000000004789c */ /* 0x000fe20003f4e870 */
[----:B------:R-:W-:Y:S01]  /*34c0*/  UMOV UR16, UR29 ;  /* 0x0000001d00107c82 */ /* 0x000fe20008000000 */
[----:B------:R-:W-:Y:S01]  /*34d0*/  UMOV UR15, UR28 ;  /* 0x0000001c000f7c82 */ /* 0x000fe20008000000 */
[----:B------:R-:W-:-:S08]  /*34e0*/  UMOV UR6, UR14 ;  /* 0x0000000e00067c82 */ /* 0x000fd00008000000 */
.L_x_66:
[----:B------:R-:W-:Y:S02]  /*34f0*/  UIADD3 UR16, UPT, UPT, UR16, 0x1, URZ ;  /* 0x0000000110107890 */ /* 0x000fe4000fffe0ff */
[----:B--2---:R-:W-:Y:S02]  /*3500*/  ULEA UR5, UR6, UR17, 0x3 ;  /* 0x0000001106057291 */ /* 0x004fe4000f8e18ff */
[----:B------:R-:W-:Y:S01]  /*3510*/  UISETP.NE.AND UP3, UPT, UR16, URZ, UPT ;  /* 0x000000ff1000728c */ /* 0x000fe2000bf65270 */
[----:B---3--:R-:W-:Y:S10]  /*3520*/  @P2 BRA `(.L_x_64) ;  /* 0x00000000000c2947 */ /* 0x008ff40003800000 */
[----:B-1----:R-:W-:Y:S04]  /*3530*/  SHF.L.U32 R2, R8, 0x1f, RZ ;  /* 0x0000001f08027819 */ /* 0x002fe800000006ff */
[----:B------:R-:W1:Y:S02]  /*3540*/  SYNCS.PHASECHK.TRANS64.TRYWAIT P0, [UR5], R2 ;  /* 0x00000002ff0075a7 */ /* 0x000e640008001105 */
[----:B-1----:R-:W-:Y:S05]  /*3550*/  @!P0 BRA `(.L_x_65) ;  /* 0x0000003c00a88947 */ /* 0x002fea0003800000 */
.L_x_64:
[----:B------:R-:W-:Y:S01]  /*3560*/  UISETP.NE.AND UP0, UPT, UR15, 0x1, UPT ;  /* 0x000000010f00788c */ /* 0x000fe2000bf05270 */
[----:B------:R-:W-:Y:S01]  /*3570*/  PLOP3.LUT P2, PT, PT, PT, PT, 0x80, 0x8 ;  /* 0x000000000008781c */ /* 0x000fe20003f4f070 */
[----:B------:R-:W-:Y:S02]  /*3580*/  UIADD3 UR4, UPT, UPT, UR6, 0x1, URZ ;  /* 0x0000000106047890 */ /* 0x000fe4000fffe0ff */
[----:B------:R-:W-:Y:S02]  /*3590*/  ULEA UR12, UR6, UR21, 0x8 ;  /* 0x00000015060c7291 */ /* 0x000fe4000f8e40ff */
[----:B------:R-:W-:Y:S01]  /*35a0*/  UISETP.NE.AND UP1, UPT, UR4, 0x5, UPT ;  /* 0x000000050400788c */ /* 0x000fe2000bf25270 */
[----:B------:R-:W-:Y:S01]  /*35b0*/  PLOP3.LUT P0, PT, PT, PT, UP0, 0x80, 0x8 ;  /* 0x000000000008781c */ /* 0x000fe20003f0f008 */
[----:B------:R-:W-:Y:S02]  /*35c0*/  UIADD3 UR10, UPT, UPT, UR12, 0x2, URZ ;  /* 0x000000020c0a7890 */ /* 0x000fe4000fffe0ff */
[----:B------:R-:W-:Y:S02]  /*35d0*/  USEL UR7, URZ, 0x1, UP1 ;  /* 0x00000001ff077887 */ /* 0x000fe40008800000 */
[----:B------:R-:W-:Y:S02]  /*35e0*/  USEL UR14, UR4, URZ, UP1 ;  /* 0x000000ff040e7287 */ /* 0x000fe40008800000 */
[----:B------:R-:W-:Y:S02]  /*35f0*/  UIADD3 UR15, UPT, UPT, UR15, -0x1, URZ ;  /* 0xffffffff0f0f7890 */ /* 0x000fe4000fffe0ff */
[----:B------:R-:W-:Y:S01]  /*3600*/  @UP0 ULEA UR4, UR14, UR17, 0x3 ;  /* 0x000000110e040291 */ /* 0x000fe2000f8e18ff */
[----:B------:R-:W-:Y:S01]  /*3610*/  LOP3.LUT R8, R8, UR7, RZ, 0x3c, !PT ;  /* 0x0000000708087c12 */ /* 0x000fe2000f8e3cff */
[----:B------:R-:W-:Y:S01]  /*3620*/  UIADD3 UR7, UPT, UPT, UR5, 0x28, URZ ;  /* 0x0000002805077890 */ /* 0x000fe2000fffe0ff */
[----:B------:R-:W-:Y:S02]  /*3630*/  UMOV UR13, 0x80004020 ;  /* 0x80004020000d7882 */ /* 0x000fe40000000000 */
[----:B-1----:R-:W-:Y:S01]  /*3640*/  @P0 SHF.L.U32 R0, R8, 0x1f, RZ ;  /* 0x0000001f08000819 */ /* 0x002fe200000006ff */
[----:B------:R-:W-:Y:S01]  /*3650*/  UMOV UR5, 0x80004020 ;  /* 0x8000402000057882 */ /* 0x000fe20000000000 */
[----:B------:R-:W-:Y:S01]  /*3660*/  UMOV UR11, 0x80004020 ;  /* 0x80004020000b7882 */ /* 0x000fe20000000000 */
[----:B------:R-:W-:Y:S01]  /*3670*/  UMOV UR9, 0x80004020 ;  /* 0x8000402000097882 */ /* 0x000fe20000000000 */
[----:B------:R2:W3:Y:S01]  /*3680*/  @P0 SYNCS.PHASECHK.TRANS64.TRYWAIT P2, [UR4], R0 ;  /* 0x00000000ff0005a7 */ /* 0x0004e20008041104 */
[----:B------:R-:W-:Y:S03]  /*3690*/  ULEA UR4, UR6, UR20, 0x9 ;  /* 0x0000001406047291 */ /* 0x000fe6000f8e48ff */
[----:B------:R-:W-:Y:S01]  /*36a0*/  UMOV UR6, UR14 ;  /* 0x0000000e00067c82 */ /* 0x000fe20008000000 */
[----:B------:R-:W-:Y:S05]  /*36b0*/  UIADD3 UR8, UPT, UPT, UR4, 0x2, URZ ;  /* 0x0000000204087890 */ /* 0x000fea000fffe0ff */
[----:B------:R2:W-:Y:S01]  /*36c0*/  UTCQMMA gdesc[UR4], gdesc[UR12], tmem[UR18], tmem[UR26], idesc[UR27], UP2 ;  /* 0x00ff1a0c040075ea */ /* 0x0005e20009000312 */
[----:B------:R-:W-:Y:S03]  /*36d0*/  UPLOP3.LUT UP2, UPT, UPT, UPT, UPT, 0x80, 0x8 ;  /* 0x000000000008789c */ /* 0x000fe60003f4f070 */
[----:B------:R2:W-:Y:S01]  /*36e0*/  UTCQMMA gdesc[UR8], gdesc[UR10], tmem[UR18], tmem[UR24], idesc[UR25], UPT ;  /* 0x00ff180a080075ea */ /* 0x0005e2000b800312 */
[----:B------:R2:W-:Y:S01]  /*36f0*/  UTCBAR.MULTICAST [UR7], URZ, UR19 ;  /* 0x000000ff070073e9 */ /* 0x0005e20008000813 */
[----:B------:R-:W-:Y:S06]  /*3700*/  BRA.U UP3, `(.L_x_66) ;  /* 0xfffffffd03787547 */ /* 0x000fec000b83ffff */
.L_x_63:
[----:B--2---:R-:W-:Y:S01]  /*3710*/  UIADD3 UR4, UPT, UPT, UR23, 0x1, URZ ;  /* 0x0000000117047890 */ /* 0x004fe2000fffe0ff */
[C---:B------:R-:W-:Y:S01]  /*3720*/  ISETP.NE.AND P0, PT, R10.reuse, 0x2, PT ;  /* 0x000000020a00780c */ /* 0x040fe20003f05270 */
[----:B------:R-:W-:Y:S02]  /*3730*/  UIADD3 UR5, UPT, UPT, UR22, 0x90, URZ ;  /* 0x0000009016057890 */ /* 0x000fe4000fffe0ff */
[----:B------:R-:W-:Y:S01]  /*3740*/  UISETP.NE.AND UP0, UPT, UR4, 0x4, UPT ;  /* 0x000000040400788c */ /* 0x000fe2000bf05270 */
[----:B-1----:R-:W-:Y:S02]  /*3750*/  SEL R0, RZ, 0x1, P0 ;  /* 0x00000001ff007807 */ /* 0x002fe40000000000 */
[----:B------:R-:W-:Y:S01]  /*3760*/  SEL R10, R10, RZ, P0 ;  /* 0x000000ff0a0a7207 */ /* 0x000fe20000000000 */
[----:B------:R-:W-:Y:S01]  /*3770*/  USEL UR6, URZ, 0x1, UP0 ;  /* 0x00000001ff067887 */ /* 0x000fe20008000000 */
[----:B------:R-:W-:Y:S01]  /*3780*/  LOP3.LUT R9, R9, R0, RZ, 0x3c, !PT ;  /* 0x0000000009097212 */ /* 0x000fe200078e3cff */
[----:B------:R-:W-:Y:S01]  /*3790*/  USEL UR23, UR4, URZ, UP0 ;  /* 0x000000ff04177287 */ /* 0x000fe20008000000 */
[----:B------:R1:W-:Y:S03]  /*37a0*/  UTCBAR [UR5], URZ ;  /* 0x000000ff050073e9 */ /* 0x0003e600080000ff */
[----:B------:R-:W-:Y:S01]  /*37b0*/  LOP3.LUT R11, R11, UR6, RZ, 0x3c, !PT ;  /* 0x000000060b0b7c12 */ /* 0x000fe2000f8e3cff */
[----:B------:R-:W-:Y:S07]  /*37c0*/  @P1 BRA `(.L_x_67) ;  /* 0xfffffff800c81947 */ /* 0x000fee000383ffff */
[----:B------:R-:W2:Y:S01]  /*37d0*/  S2UR UR8, SR_CgaCtaId ;  /* 0x00000000000879c3 */ /* 0x000ea20000008800 */
[----:B------:R-:W-:Y:S01]  /*37e0*/  ELECT P0, URZ, PT ;  /* 0x0000000000ff782f */ /* 0x000fe20003800000 */
[----:B------:R-:W-:Y:S01]  /*37f0*/  IMAD.MOV.U32 R0, RZ, RZ, 0x1 ;  /* 0x00000001ff007424 */ /* 0x000fe200078e00ff */
[----:B------:R-:W-:Y:S01]  /*3800*/  UIADD3 UR17, UPT, UPT, UR17, 0xb0, URZ ;  /* 0x000000b011117890 */ /* 0x000fe2000fffe0ff */
[----:B------:R-:W-:Y:S01]  /*3810*/  SHF.L.U32 R2, R11, 0x1f, RZ ;  /* 0x0000001f0b027819 */ /* 0x000fe200000006ff */
[----:B------:R-:W-:-:S03]  /*3820*/  UMOV UR4, 0x40 ;  /* 0x0000004000047882 */ /* 0x000fc60000000000 */
[----:B------:R-:W-:Y:S01]  /*3830*/  UVIRTCOUNT.DEALLOC.SMPOOL 0x80 ;  /* 0x000000800000784c */ /* 0x000fe20000000000 */
[----:B--2---:R-:W-:Y:S02]  /*3840*/  ULEA UR8, UR8, UR4, 0x18 ;  /* 0x0000000408087291 */ /* 0x004fe4000f8ec0ff */
[----:B------:R-:W-:-:S07]  /*3850*/  ULEA UR4, UR23, UR17, 0x3 ;  /* 0x0000001117047291 */ /* 0x000fce000f8e18ff */
[----:B------:R2:W-:Y:S02]  /*3860*/  @P0 STS.U8 [UR8+0x1c], R0 ;  /* 0x00001c00ff000988 */ /* 0x0005e40008000008 */
[----:B------:R-:W4:Y:S02]  /*3870*/  SYNCS.PHASECHK.TRANS64.TRYWAIT P0, [UR4], R2 ;  /* 0x00000002ff0075a7 */ /* 0x000f240008001104 */
[----:B--2-4-:R-:W-:Y:S05]  /*3880*/  @!P0 BRA `(.L_x_68) ;  /* 0x0000003800f48947 */ /* 0x014fea0003800000 */
.L_x_125:
[----:B------:R-:W-:-:S04]  /*3890*/  UIADD3 UR4, UPT, UPT, UR23, 0x1, URZ ;  /* 0x0000000117047890 */ /* 0x000fc8000fffe0ff */
[----:B------:R-:W-:-:S04]  /*38a0*/  UISETP.NE.AND UP0, UPT, UR4, 0x4, UPT ;  /* 0x000000040400788c */ /* 0x000fc8000bf05270 */
[----:B------:R-:W-:Y:S02]  /*38b0*/  USEL UR6, URZ, 0x1, UP0 ;  /* 0x00000001ff067887 */ /* 0x000fe40008000000 */
[----:B------:R-:W-:-:S04]  /*38c0*/  USEL UR4, UR4, URZ, UP0 ;  /* 0x000000ff04047287 */ /* 0x000fc80008000000 */
[----:B-1----:R-:W-:Y:S01]  /*38d0*/  ULEA UR5, UR4, UR17, 0x3 ;  /* 0x0000001104057291 */ /* 0x002fe2000f8e18ff */
[----:B--2---:R-:W-:-:S04]  /*38e0*/  LOP3.LUT R2, R11, UR6, RZ, 0x3c, !PT ;  /* 0x000000060b027c12 */ /* 0x004fc8000f8e3cff */
[----:B------:R-:W-:-:S04]  /*38f0*/  SHF.L.U32 R3, R2, 0x1f, RZ ;  /* 0x0000001f02037819 */ /* 0x000fc800000006ff */
[----:B------:R-:W1:Y:S02]  /*3900*/  SYNCS.PHASECHK.TRANS64.TRYWAIT P0, [UR5], R3 ;  /* 0x00000003ff0075a7 */ /* 0x000e640008001105 */
[----:B-1----:R-:W-:Y:S05]  /*3910*/  @!P0 BRA `(.L_x_69) ;  /* 0x0000003800e88947 */ /* 0x002fea0003800000 */
.L_x_127:
        /* <DEDUP_REMOVED lines=9> */
.L_x_129:
[----:B------:R-:W-:-:S04]  /*39b0*/  UIADD3 UR4, UPT, UPT, UR4, 0x1, URZ ;  /* 0x0000000104047890 */ /* 0x000fc8000fffe0ff */
[----:B------:R-:W-:-:S04]  /*39c0*/  UISETP.NE.AND UP0, UPT, UR4, 0x4, UPT ;  /* 0x000000040400788c */ /* 0x000fc8000bf05270 */
[----:B------:R-:W-:Y:S02]  /*39d0*/  USEL UR5, URZ, 0x1, UP0 ;  /* 0x00000001ff057887 */ /* 0x000fe40008000000 */
[----:B------:R-:W-:-:S04]  /*39e0*/  USEL UR4, UR4, URZ, UP0 ;  /* 0x000000ff04047287 */ /* 0x000fc80008000000 */
[----:B------:R-:W-:Y:S01]  /*39f0*/  ULEA UR4, UR4, UR17, 0x3 ;  /* 0x0000001104047291 */ /* 0x000fe2000f8e18ff */
[----:B------:R-:W-:-:S04]  /*3a00*/  LOP3.LUT R2, R2, UR5, RZ, 0x3c, !PT ;  /* 0x0000000502027c12 */ /* 0x000fc8000f8e3cff */
[----:B------:R-:W-:-:S04]  /*3a10*/  SHF.L.U32 R2, R2, 0x1f, RZ ;  /* 0x0000001f02027819 */ /* 0x000fc800000006ff */
[----:B------:R-:W2:Y:S02]  /*3a20*/  SYNCS.PHASECHK.TRANS64.TRYWAIT P0, [UR4], R2 ;  /* 0x00000002ff0075a7 */ /* 0x000ea40008001104 */
[----:B--2---:R-:W-:Y:S05]  /*3a30*/  @!P0 BRA `(.L_x_71) ;  /* 0x0000003800d08947 */ /* 0x004fea0003800000 */
.L_x_131:
[----:B------:R-:W-:Y:S01]  /*3a40*/  NOP ;  /* 0x0000000000007918 */ /* 0x000fe20000000000 */
[----:B-1----:R-:W1:Y:S01]  /*3a50*/  LDS R0, [UR8+0x14] ;  /* 0x00001408ff007984 */ /* 0x002e620008000800 */
[----:B------:R-:W-:Y:S01]  /*3a60*/  ULOP3.LUT UR4, UR30, 0xffff, URZ, 0xc0, !UPT ;  /* 0x0000ffff1e047892 */ /* 0x000fe2000f8ec0ff */
[----:B------:R-:W-:Y:S01]  /*3a70*/  UMOV UR5, 0xffff ;  /* 0x0000ffff00057882 */ /* 0x000fe20000000000 */
[----:B------:R-:W-:Y:S02]  /*3a80*/  UMOV UR6, 0x1 ;  /* 0x0000000100067882 */ /* 0x000fe40000000000 */
[----:B------:R-:W-:-:S04]  /*3a90*/  USHF.R.U32.HI UR4, URZ, 0x5, UR4 ;  /* 0x00000005ff047899 */ /* 0x000fc80008011604 */
[----:B------:R-:W-:Y:S02]  /*3aa0*/  USHF.L.U32 UR5, UR5, UR4, URZ ;  /* 0x0000000405057299 */ /* 0x000fe400080006ff */
[----:B------:R-:W-:-:S04]  /*3ab0*/  USHF.L.U32 UR4, UR6, UR4, URZ ;  /* 0x0000000406047299 */ /* 0x000fc800080006ff */
[----:B-1----:R-:W-:-:S04]  /*3ac0*/  LOP3.LUT R0, R0, UR5, RZ, 0xc0, !PT ;  /* 0x0000000500007c12 */ /* 0x002fc8000f8ec0ff */
[----:B------:R-:W-:-:S13]  /*3ad0*/  ISETP.NE.AND P0, PT, R0, UR5, PT ;  /* 0x0000000500007c0c */ /* 0x000fda000bf05270 */
[----:B------:R-:W-:Y:S05]  /*3ae0*/  @P0 BRA `(.L_x_72) ;  /* 0x0000000000580947 */ /* 0x000fea0003800000 */
[----:B------:R-:W1:Y:S02]  /*3af0*/  LDS R0, [UR8+0x18] ;  /* 0x00001808ff007984 */ /* 0x000e640008000800 */
[----:B-1----:R-:W-:-:S04]  /*3b00*/  LOP3.LUT R0, R0, UR4, RZ, 0xc0, !PT ;  /* 0x0000000400007c12 */ /* 0x002fc8000f8ec0ff */
[----:B------:R-:W-:-:S13]  /*3b10*/  ISETP.NE.AND P0, PT, R0, UR4, PT ;  /* 0x0000000400007c0c */ /* 0x000fda000bf05270 */
[----:B------:R-:W-:Y:S05]  /*3b20*/  @P0 BRA `(.L_x_73) ;  /* 0x00000000003c0947 */ /* 0x000fea0003800000 */
[----:B------:R-:W1:Y:S01]  /*3b30*/  S2R R2, SR_LANEID ;  /* 0x0000000000027919 */ /* 0x000e620000000000 */
[----:B------:R-:W-:-:S06]  /*3b40*/  ULOP3.LUT UR5, URZ, UR5, URZ, 0x33, !UPT ;  /* 0x00000005ff057292 */ /* 0x000fcc000f8e33ff */
[----:B------:R-:W-:-:S04]  /*3b50*/  IMAD.U32 R0, RZ, RZ, UR5 ;  /* 0x00000005ff007e24 */ /* 0x000fc8000f8e00ff */
[----:B------:R2:W4:Y:S02]  /*3b60*/  REDUX UR7, R0 ;  /* 0x00000000000773c4 */ /* 0x0005240000000000 */
[----:B------:R1:W-:Y:S01]  /*3b70*/  UTCATOMSWS.AND URZ, UR5 ;  /* 0x0000000500ff79e3 */ /* 0x0003e20008000000 */
[----:B--2---:R-:W-:Y:S01]  /*3b80*/  LOP3.LUT R0, RZ, UR4, RZ, 0x33, !PT ;  /* 0x00000004ff007c12 */ /* 0x004fe2000f8e33ff */
[----:B------:R-:W-:Y:S02]  /*3b90*/  VOTEU.ANY UR4, UPT, PT ;  /* 0x0000000000047886 */ /* 0x000fe400038e0100 */
[----:B------:R-:W-:Y:S02]  /*3ba0*/  UFLO.U32 UR4, UR4 ;  /* 0x00000004000472bd */ /* 0x000fe400080e0000 */
[----:B------:R-:W2:Y:S04]  /*3bb0*/  REDUX UR6, R0 ;  /* 0x00000000000673c4 */ /* 0x000ea80000000000 */
[----:B-1----:R-:W-:-:S02]  /*3bc0*/  ISETP.EQ.U32.AND P0, PT, R2, UR4, PT ;  /* 0x0000000402007c0c */ /* 0x002fc4000bf02070 */
[----:B----4-:R-:W-:-:S11]  /*3bd0*/  MOV R2, UR7 ;  /* 0x0000000700027c02 */ /* 0x010fd60008000f00 */
[----:B------:R1:W-:Y:S01]  /*3be0*/  @P0 ATOMS.AND RZ, [UR8+0x14], R2 ;  /* 0x00001402ffff098c */ /* 0x0003e2000a800008 */
[----:B--2---:R-:W-:-:S05]  /*3bf0*/  IMAD.U32 R0, RZ, RZ, UR6 ;  /* 0x00000006ff007e24 */ /* 0x004fca000f8e00ff */
[----:B------:R1:W-:Y:S01]  /*3c00*/  @P0 ATOMS.AND RZ, [UR8+0x18], R0 ;  /* 0x00001800ffff098c */ /* 0x0003e2000a800008 */
[----:B------:R-:W-:Y:S05]  /*3c10*/  BRA `(.L_x_74) ;  /* 0x0000000000147947 */ /* 0x000fea0003800000 */
.L_x_73:
[----:B------:R-:W-:Y:S02]  /*3c20*/  MOV R2, 0x3c40 ;  /* 0x00003c4000027802 */ /* 0x000fe40000000f00 */
[----:B---3-5:R-:W-:Y:S05]  /*3c30*/  CALL.REL.NOINC `($__internal_0_$__cuda_sm10x_tcgen05_guardrail_trap_col_being_dealloced_not_returned_by_alloc) ;  /* 0x0000003800ec7944 */ /* 0x028fea0003c00000 */
[----:B------:R-:W-:Y:S05]  /*3c40*/  BRA `(.L_x_74) ;  /* 0x0000000000087947 */ /* 0x000fea0003800000 */
.L_x_72:
[----:B------:R-:W-:Y:S02]  /*3c50*/  MOV R2, 0x3c70 ;  /* 0x00003c7000027802 */ /* 0x000fe40000000f00 */
[----:B---3-5:R-:W-:Y:S05]  /*3c60*/  CALL.REL.NOINC `($__internal_2_$__cuda_sm10x_tcgen05_guardrail_trap_unallocated_columns_being_dealloced) ;  /* 0x0000003800f87944 */ /* 0x028fea0003c00000 */
.L_x_74:
[----:B------:R-:W-:Y:S01]  /*3c70*/  NOP ;  /* 0x0000000000007918 */ /* 0x000fe20000000000 */
[----:B------:R-:W-:Y:S05]  /*3c80*/  EXIT ;  /* 0x000000000000794d */ /* 0x000fea0003800000 */
.L_x_56:
[----:B------:R-:W-:-:S09]  /*3c90*/  UISETP.NE.OR UP0, UPT, UR22, 0x3, !UP3 ;  /* 0x000000031600788c */ /* 0x000fd2000df05670 */
[----:B------:R-:W-:Y:S05]  /*3ca0*/  BRA.U UP0, `(.L_x_75) ;  /* 0x0000000d00087547 */ /* 0x000fea000b800000 */
[----:B------:R-:W1:Y:S01]  /*3cb0*/  LDCU UR26, c[0x0][0x370] ;  /* 0x00006e00ff1a77ac */ /* 0x000e620008000800 */
[----:B------:R-:W2:Y:S01]  /*3cc0*/  LDC.64 R16, c[0x0][0x348] ;  /* 0x0000d200ff107b82 */ /* 0x000ea20000000a00 */
[----:B------:R-:W-:Y:S02]  /*3cd0*/  HFMA2 R13, -RZ, RZ, 0, 0 ;  /* 0x00000000ff0d7431 */ /* 0x000fe400000001ff */
[----:B------:R-:W-:Y:S01]  /*3ce0*/  IMAD.MOV.U32 R15, RZ, RZ, 0x1 ;  /* 0x00000001ff0f7424 */ /* 0x000fe200078e00ff */
[----:B------:R-:W1:Y:S01]  /*3cf0*/  LDCU.128 UR28, c[0x0][0xb10] ;  /* 0x00016200ff1c77ac */ /* 0x000e620008000c00 */
[----:B------:R-:W-:Y:S01]  /*3d00*/  IMAD.MOV.U32 R14, RZ, RZ, RZ ;  /* 0x000000ffff0e7224 */ /* 0x000fe200078e00ff */
[----:B------:R-:W-:Y:S01]  /*3d10*/  MOV R12, 0x2000 ;  /* 0x00002000000c7802 */ /* 0x000fe20000000f00 */
[----:B------:R-:W3:Y:S01]  /*3d20*/  LDCU UR25, c[0x0][0x374] ;  /* 0x00006e80ff1977ac */ /* 0x000ee20008000800 */
[----:B------:R-:W4:Y:S01]  /*3d30*/  LDC.64 R2, c[0x0][0x888] ;  /* 0x00022200ff027b82 */ /* 0x000f220000000a00 */
[----:B------:R-:W3:Y:S01]  /*3d40*/  LDCU UR16, c[0x0][0xb0c] ;  /* 0x00016180ff1077ac */ /* 0x000ee20008000800 */
[----:B------:R-:W2:Y:S06]  /*3d50*/  LDCU UR35, c[0x0][0xb20] ;  /* 0x00016400ff2377ac */ /* 0x000eac0008000800 */
[----:B------:R-:W4:Y:S01]  /*3d60*/  LDC.64 R4, c[0x0][0x890] ;  /* 0x00022400ff047b82 */ /* 0x000f220000000a00 */
[----:B------:R-:W2:Y:S01]  /*3d70*/  LDCU UR4, c[0x0][0xb30] ;  /* 0x00016600ff0477ac */ /* 0x000ea20008000800 */
[----:B------:R-:W-:Y:S01]  /*3d80*/  UMOV UR17, 0x400 ;  /* 0x0000040000117882 */ /* 0x000fe20000000000 */
[----:B-1----:R-:W-:-:S02]  /*3d90*/  UIMAD.WIDE.U32 UR6, UR26, UR28, URZ ;  /* 0x0000001c1a0672a5 */ /* 0x002fc4000f8e00ff */
[----:B---3--:R-:W-:Y:S02]  /*3da0*/  UIMAD.WIDE.U32 UR8, UR25, UR31, URZ ;  /* 0x0000001f190872a5 */ /* 0x008fe4000f8e00ff */
[----:B------:R-:W-:Y:S02]  /*3db0*/  ULEA UR17, UR61, UR17, 0x18 ;  /* 0x000000113d117291 */ /* 0x000fe4000f8ec0ff */
[----:B------:R-:W-:Y:S02]  /*3dc0*/  UPLOP3.LUT UP3, UPT, UPT, UPT, UPT, 0x40, 0x4 ;  /* 0x000000000004789c */ /* 0x000fe40003f6e870 */
[----:B------:R-:W-:Y:S01]  /*3dd0*/  UIADD3 UR27, UPT, UPT, UR17, 0x50, URZ ;  /* 0x00000050111b7890 */ /* 0x000fe2000fffe0ff */
[----:B------:R-:W-:Y:S01]  /*3de0*/  UMOV UR6, UR7 ;  /* 0x0000000700067c82 */ /* 0x000fe20008000000 */
[----:B------:R-:W-:Y:S01]  /*3df0*/  UMOV UR32, UR9 ;  /* 0x0000000900207c82 */ /* 0x000fe20008000000 */
[----:B------:R-:W-:Y:S02]  /*3e00*/  UISETP.GE.AND UP0, UPT, UR40, 0x1, UPT ;  /* 0x000000012800788c */ /* 0x000fe4000bf06270 */
[----:B------:R-:W-:Y:S01]  /*3e10*/  UISETP.NE.AND UP4, UPT, UR40, 0x1, UPT ;  /* 0x000000012800788c */ /* 0x000fe2000bf85270 */
[----:B------:R-:W1:Y:S01]  /*3e20*/  LDCU.64 UR14, c[0x0][0xb28] ;  /* 0x00016500ff0e77ac */ /* 0x000e620008000a00 */
[----:B------:R-:W-:-:S02]  /*3e30*/  UISETP.NE.AND UP6, UPT, UR16, 0x1, UPT ;  /* 0x000000011000788c */ /* 0x000fc4000bfc5270 */
[----:B------:R-:W-:Y:S02]  /*3e40*/  UISETP.NE.AND UP5, UPT, UR30, 0x1, UPT ;  /* 0x000000011e00788c */ /* 0x000fe4000bfa5270 */
[----:B------:R-:W-:Y:S02]  /*3e50*/  UPRMT UR27, UR61, 0x654, UR27 ;  /* 0x000006543d1b7896 */ /* 0x000fe4000800001b */
[----:B------:R-:W-:Y:S02]  /*3e60*/  USHF.R.U32.HI UR33, URZ, UR29, UR6 ;  /* 0x0000001dff217299 */ /* 0x000fe40008011606 */
[----:B--2---:R-:W-:Y:S02]  /*3e70*/  USHF.R.U32.HI UR32, URZ, UR35, UR32 ;  /* 0x00000023ff207299 */ /* 0x004fe40008011620 */
[----:B------:R-:W-:-:S11]  /*3e80*/  UISETP.NE.AND UP2, UPT, UR4, 0x1, UPT ;  /* 0x000000010400788c */ /* 0x000fd6000bf45270 */
.L_x_83:
[C---:B------:R-:W-:Y:S02]  /*3e90*/  LEA R7, R14.reuse, UR17, 0x3 ;  /* 0x000000110e077c11 */ /* 0x040fe4000f8e18ff */
[----:B------:R-:W-:Y:S02]  /*3ea0*/  SHF.L.U32 R0, R13, 0x1f, RZ ;  /* 0x0000001f0d007819 */ /* 0x000fe400000006ff */
[----:B------:R-:W-:Y:S02]  /*3eb0*/  LEA R8, R14, UR17, 0x4 ;  /* 0x000000110e087c11 */ /* 0x000fe4000f8e20ff */
[----:B--2---:R-:W2:Y:S02]  /*3ec0*/  SYNCS.PHASECHK.TRANS64.TRYWAIT P0, [R7+URZ+0x70], R0 ;  /* 0x00007000070075a7 */ /* 0x004ea400080011ff */
[----:B--2---:R-:W-:Y:S05]  /*3ed0*/  @!P0 BRA `(.L_x_76) ;  /* 0x0000003400c08947 */ /* 0x004fea0003800000 */
.L_x_132:
[----:B------:R-:W3:Y:S01]  /*3ee0*/  LDS.128 R8, [R8+0x100] ;  /* 0x0001000008087984 */ /* 0x000ee20000000c00 */
[----:B------:R-:W-:Y:S01]  /*3ef0*/  UISETP.GE.AND UP0, UPT, UR40, 0x1, UPT ;  /* 0x000000012800788c */ /* 0x000fe2000bf06270 */
[----:B------:R-:W-:Y:S01]  /*3f00*/  @!PT LDS RZ, [RZ] ;  /* 0x00000000fffff984 */ /* 0x000fe20000000800 */
[----:B------:R-:W-:Y:S01]  /*3f10*/  @!PT LDS RZ, [RZ] ;  /* 0x00000000fffff984 */ /* 0x000fe20000000800 */
[----:B------:R-:W-:Y:S01]  /*3f20*/  @!PT LDS RZ, [RZ] ;  /* 0x00000000fffff984 */ /* 0x000fe20000000800 */
[----:B------:R-:W-:Y:S01]  /*3f30*/  @!PT LDS RZ, [RZ] ;  /* 0x00000000fffff984 */ /* 0x000fe20000000800 */
[----:B------:R1:W-:Y:S06]  /*3f40*/  MEMBAR.ALL.CTA ;  /* 0x0000000000007992 */ /* 0x0003ec0000008000 */
[----:B-1----:R-:W1:Y:S01]  /*3f50*/  FENCE.VIEW.ASYNC.S ;  /* 0x00000000000073c6 */ /* 0x002e620000000000 */
[----:B---3--:R-:W-:Y:S11]  /*3f60*/  LOP3.LUT P0, RZ, R10, 0x1, RZ, 0xc0, !PT ;  /* 0x000000010aff7812 */ /* 0x008ff6000780c0ff */
[----:B------:R-:W-:Y:S02]  /*3f70*/  @!UPT UIADD3 URZ, UPT, UPT, URZ, URZ, URZ ;  /* 0x000000fffffff290 */ /* 0x000fe4000fffe0ff */
[----:B-1----:R-:W-:Y:S01]  /*3f80*/  VOTEU.ANY UP1, P0 ;  /* 0x0000000000ff7886 */ /* 0x002fe20000020100 */
[----:B------:R-:W-:Y:S11]  /*3f90*/  PLOP3.LUT P0, PT, PT, PT, UP1, 0x80, 0x8 ;  /* 0x000000000008781c */ /* 0x000ff60003f0f018 */
[----:B------:R-:W-:Y:S02]  /*3fa0*/  @!UPT UIADD3 URZ, UPT, UPT, URZ, URZ, URZ ;  /* 0x000000fffffff290 */ /* 0x000fe4000fffe0ff */
[----:B--2---:R-:W-:Y:S02]  /*3fb0*/  @P0 SHF.R.U32.HI R0, RZ, 0x10, R9 ;  /* 0x00000010ff000819 */ /* 0x004fe40000011609 */
[----:B------:R-:W-:Y:S02]  /*3fc0*/  @P0 MOV R6, R8 ;  /* 0x0000000800060202 */ /* 0x000fe40000000f00 */
[----:B------:R-:W-:Y:S01]  /*3fd0*/  @P0 R2UR UR4, R0 ;  /* 0x00000000000402ca */ /* 0x000fe200000e0000 */
[----:B------:R-:W-:Y:S01]  /*3fe0*/  VIADD R0, R7, 0x80 ;  /* 0x0000008007007836 */ /* 0x000fe20000000000 */
[----:B------:R-:W-:Y:S02]  /*3ff0*/  @P0 LOP3.LUT R8, R9, 0xffff, RZ, 0xc0, !PT ;  /* 0x0000ffff09080812 */ /* 0x000fe400078ec0ff */
[----:B------:R-:W-:Y:S02]  /*4000*/  @P0 R2UR UR6, R6 ;  /* 0x00000000060602ca */ /* 0x000fe400000e0000 */
[----:B------:R-:W-:Y:S02]  /*4010*/  PRMT R0, RZ, 0x654, R0 ;  /* 0x00000654ff007816 */ /* 0x000fe40000000000 */
[----:B------:R-:W-:Y:S02]  /*4020*/  @P0 R2UR UR5, R8 ;  /* 0x00000000080502ca */ /* 0x000fe400000e0000 */
[----:B------:R1:W-:Y:S03]  /*4030*/  SYNCS.ARRIVE.TRANS64.RED.A1T0 RZ, [R0+URZ], RZ ;  /* 0x000000ff00ff79a7 */ /* 0x0003e600081004ff */
[----:B------:R-:W-:Y:S04]  /*4040*/  @UP1 UMOV UR24, UR4 ;  /* 0x0000000400181c82 */ /* 0x000fe80008000000 */
[----:B------:R-:W-:Y:S04]  /*4050*/  @UP1 UMOV UR13, UR6 ;  /* 0x00000006000d1c82 */ /* 0x000fe80008000000 */
[----:B------:R-:W-:Y:S01]  /*4060*/  @UP1 UMOV UR7, UR5 ;  /* 0x0000000500071c82 */ /* 0x000fe20008000000 */
[----:B------:R-:W-:Y:S05]  /*4070*/  BRA.U !UP0, `(.L_x_77) ;  /* 0x0000000108a47547 */ /* 0x000fea000b800000 */
[----:B------:R-:W-:Y:S02]  /*4080*/  UIMAD.WIDE.U32 UR10, UR7, UR31, URZ ;  /* 0x0000001f070a72a5 */ /* 0x000fe4000f8e00ff */
[----:B------:R-:W-:Y:S02]  /*4090*/  UIMAD.WIDE.U32 UR18, UR13, UR28, URZ ;  /* 0x0000001c0d1272a5 */ /* 0x000fe4000f8e00ff */
[----:B------:R-:W-:Y:S02]  /*40a0*/  USEL UR4, UR25, UR32, !UP5 ;  /* 0x0000002019047287 */ /* 0x000fe4000e800000 */
[----:B------:R-:W-:Y:S02]  /*40b0*/  USEL UR8, UR26, UR33, !UP6 ;  /* 0x000000211a087287 */ /* 0x000fe4000f000000 */
[----:B------:R-:W-:Y:S02]  /*40c0*/  UIMAD.WIDE.U32 UR20, UR4, UR14, URZ ;  /* 0x0000000e041472a5 */ /* 0x000fe4000f8e00ff */
[----:B------:R-:W-:Y:S01]  /*40d0*/  UIMAD.WIDE.U32 UR22, UR8, UR14, URZ ;  /* 0x0000000e081672a5 */ /* 0x000fe2000f8e00ff */
[----:B------:R-:W-:Y:S02]  /*40e0*/  UMOV UR5, UR11 ;  /* 0x0000000b00057c82 */ /* 0x000fe40008000000 */
[----:B------:R-:W-:Y:S03]  /*40f0*/  USHF.R.U32.HI UR6, URZ, UR35, UR5 ;  /* 0x00000023ff067299 */ /* 0x000fe60008011605 */
[----:B------:R-:W-:Y:S01]  /*4100*/  UMOV UR5, UR19 ;  /* 0x0000001300057c82 */ /* 0x000fe20008000000 */
[----:B------:R-:W-:Y:S02]  /*4110*/  USEL UR6, UR7, UR6, !UP5 ;  /* 0x0000000607067287 */ /* 0x000fe4000e800000 */
[----:B------:R-:W-:Y:S02]  /*4120*/  USHF.R.U32.HI UR9, URZ, UR29, UR5 ;  /* 0x0000001dff097299 */ /* 0x000fe40008011605 */
[----:B------:R-:W-:Y:S01]  /*4130*/  UIMAD.WIDE.U32 UR10, UR6, UR14, URZ ;  /* 0x0000000e060a72a5 */ /* 0x000fe2000f8e00ff */
[----:B------:R-:W-:Y:S02]  /*4140*/  UMOV UR5, UR21 ;  /* 0x0000001500057c82 */ /* 0x000fe40008000000 */
[----:B------:R-:W-:Y:S03]  /*4150*/  @UP4 USHF.R.U32.HI UR4, URZ, UR15, UR5 ;  /* 0x0000000fff044299 */ /* 0x000fe60008011605 */
[----:B------:R-:W-:Y:S01]  /*4160*/  UMOV UR5, UR23 ;  /* 0x0000001700057c82 */ /* 0x000fe20008000000 */
[----:B------:R-:W-:Y:S02]  /*4170*/  UIMAD UR4, UR40, UR4, URZ ;  /* 0x00000004280472a4 */ /* 0x000fe4000f8e02ff */
[----:B------:R-:W-:Y:S02]  /*4180*/  @UP4 USHF.R.U32.HI UR8, URZ, UR15, UR5 ;  /* 0x0000000fff084299 */ /* 0x000fe40008011605 */
[----:B------:R-:W-:Y:S02]  /*4190*/  USEL UR5, UR13, UR9, !UP6 ;  /* 0x000000090d057287 */ /* 0x000fe4000f000000 */
[----:B------:R-:W-:Y:S02]  /*41a0*/  UIMAD UR9, UR40, UR8, URZ ;  /* 0x00000008280972a4 */ /* 0x000fe4000f8e02ff */
[----:B------:R-:W-:Y:S03]  /*41b0*/  UISETP.GE.AND UP0, UPT, UR6, UR4, UPT ;  /* 0x000000040600728c */ /* 0x000fe6000bf06270 */
[----:B------:R-:W-:Y:S01]  /*41c0*/  UMOV UR4, UR11 ;  /* 0x0000000b00047c82 */ /* 0x000fe20008000000 */
[----:B------:R-:W-:Y:S02]  /*41d0*/  UISETP.GE.OR UP0, UPT, UR5, UR9, UP0 ;  /* 0x000000090500728c */ /* 0x000fe40008706670 */
[----:B------:R-:W-:Y:S02]  /*41e0*/  USHF.R.U32.HI UR4, URZ, UR15, UR4 ;  /* 0x0000000fff047299 */ /* 0x000fe40008011604 */
[----:B------:R-:W-:Y:S02]  /*41f0*/  UIMAD.WIDE.U32 UR10, UR5, UR14, URZ ;  /* 0x0000000e050a72a5 */ /* 0x000fe4000f8e00ff */
[----:B------:R-:W-:Y:S04]  /*4200*/  USEL UR12, UR6, UR4, !UP4 ;  /* 0x00000004060c7287 */ /* 0x000fe8000e000000 */
[----:B------:R-:W-:Y:S01]  /*4210*/  UIADD3 UR9, UPT, UPT, -UR12, URZ, URZ ;  /* 0x000000ff0c097290 */ /* 0x000fe2000fffe1ff */
[----:B------:R-:W-:Y:S02]  /*4220*/  @!UP0 UMOV UR4, UR11 ;  /* 0x0000000b00048c82 */ /* 0x000fe40008000000 */
[----:B------:R-:W-:Y:S02]  /*4230*/  @!UP0 USHF.R.U32.HI UR4, URZ, UR15, UR4 ;  /* 0x0000000fff048299 */ /* 0x000fe40008011604 */
[----:B------:R-:W-:Y:S02]  /*4240*/  UIMAD UR9, UR40, UR9, UR6 ;  /* 0x00000009280972a4 */ /* 0x000fe4000f8e0206 */
[----:B------:R-:W-:Y:S04]  /*4250*/  @!UP0 USEL UR4, UR5, UR4, !UP4 ;  /* 0x0000000405048287 */ /* 0x000fe8000e000000 */
[----:B------:R-:W-:Y:S02]  /*4260*/  @!UP0 UIMAD UR9, UR8, UR9, UR4 ;  /* 0x00000009080982a4 */ /* 0x000fe4000f8e0204 */
[----:B------:R-:W-:Y:S02]  /*4270*/  @!UP0 UIADD3 UR10, UPT, UPT, UR12, -UR4, URZ ;  /* 0x800000040c0a8290 */ /* 0x000fe4000fffe0ff */
[----:B------:R-:W-:Y:S02]  /*4280*/  UIADD3 UR4, UPT, UPT, -UR5, URZ, URZ ;  /* 0x000000ff05047290 */ /* 0x000fe4000fffe1ff */
[----:B------:R-:W-:Y:S02]  /*4290*/  UIADD3 UR8, UPT, UPT, -UR6, URZ, URZ ;  /* 0x000000ff06087290 */ /* 0x000fe4000fffe1ff */
[----:B------:R-:W-:Y:S02]  /*42a0*/  @!UP0 UIMAD UR6, UR10, UR40, UR5 ;  /* 0x000000280a0682a4 */ /* 0x000fe4000f8e0205 */
[----:B------:R-:W-:Y:S02]  /*42b0*/  UIMAD UR13, UR16, UR4, UR13 ;  /* 0x00000004100d72a4 */ /* 0x000fe4000f8e020d */
[----:B------:R-:W-:Y:S01]  /*42c0*/  UIMAD UR7, UR30, UR8, UR7 ;  /* 0x000000081e0772a4 */ /* 0x000fe2000f8e0207 */
[----:B------:R-:W-:Y:S02]  /*42d0*/  @!UP0 UMOV UR5, UR9 ;  /* 0x0000000900058c82 */ /* 0x000fe40008000000 */
[----:B------:R-:W-:Y:S02]  /*42e0*/  UIMAD UR13, UR5, UR16, UR13 ;  /* 0x00000010050d72a4 */ /* 0x000fe4000f8e020d */
[----:B------:R-:W-:Y:S11]  /*42f0*/  UIMAD UR7, UR6, UR30, UR7 ;  /* 0x0000001e060772a4 */ /* 0x000ff6000f8e0207 */
[----:B------:R-:W-:Y:S01]  /*4300*/  @!UPT UIADD3 URZ, UPT, UPT, URZ, URZ, URZ ;  /* 0x000000fffffff290 */ /* 0x000fe2000fffe0ff */
.L_x_77:
[----:B------:R-:W2:Y:S01]  /*4310*/  @!UP2 LDCU.128 UR20, c[0x0][0xb10] ;  /* 0x00016200ff14a7ac */ /* 0x000ea20008000c00 */
[C---:B----4-:R-:W-:Y:S02]  /*4320*/  ISETP.NE.U32.AND P1, PT, R4.reuse, RZ, PT ;  /* 0x000000ff0400720c */ /* 0x050fe40003f25070 */
[----:B------:R-:W-:Y:S02]  /*4330*/  ISETP.NE.U32.AND P0, PT, R4, RZ, PT ;  /* 0x000000ff0400720c */ /* 0x000fe40003f05070 */
[C---:B------:R-:W-:Y:S02]  /*4340*/  ISETP.NE.AND.EX P1, PT, R5.reuse, RZ, PT, P1 ;  /* 0x000000ff0500720c */ /* 0x040fe40003f25310 */
[----:B------:R-:W-:Y:S01]  /*4350*/  ISETP.NE.AND.EX P0, PT, R5, RZ, PT, P0 ;  /* 0x000000ff0500720c */ /* 0x000fe20003f05300 */
[----:B------:R-:W3:Y:S01]  /*4360*/  @!UP2 LDCU UR5, c[0x0][0xb0c] ;  /* 0x00016180ff05a7ac */ /* 0x000ee20008000800 */
[----:B------:R-:W-:Y:S01]  /*4370*/  SHF.L.U32 R6, R15, 0x1f, RZ ;  /* 0x0000001f0f067819 */ /* 0x000fe200000006ff */
[----:B--2---:R-:W-:Y:S07]  /*4380*/  UIMAD.WIDE.U32 UR8, UR13, UR20, URZ ;  /* 0x000000140d0872a5 */ /* 0x004fee000f8e00ff */
[----:B------:R-:W-:Y:S01]  /*4390*/  @!UP2 UMOV UR4, UR9 ;  /* 0x000000090004ac82 */ /* 0x000fe20008000000 */
[----:B---3--:R-:W-:Y:S02]  /*43a0*/  @!UP2 UISETP.NE.AND UP0, UPT, UR5, 0x1, UPT ;  /* 0x000000010500a88c */ /* 0x008fe4000bf05270 */
[----:B------:R-:W-:Y:S02]  /*43b0*/  @!UP2 USHF.R.U32.HI UR4, URZ, UR21, UR4 ;  /* 0x00000015ff04a299 */ /* 0x000fe40008011604 */
[----:B------:R-:W-:Y:S02]  /*43c0*/  UIMAD.WIDE.U32 UR8, UR7, UR23, URZ ;  /* 0x00000017070872a5 */ /* 0x000fe4000f8e00ff */
[----:B------:R-:W-:Y:S02]  /*43d0*/  @!UP2 USEL UR10, UR13, UR4, !UP0 ;  /* 0x000000040d0aa287 */ /* 0x000fe4000c000000 */
[----:B------:R-:W-:Y:S03]  /*43e0*/  @!UP2 UISETP.NE.AND UP0, UPT, UR22, 0x1, UPT ;  /* 0x000000011600a88c */ /* 0x000fe6000bf05270 */
[----:B------:R-:W-:Y:S02]  /*43f0*/  @!UP2 UMOV UR6, UR9 ;  /* 0x000000090006ac82 */ /* 0x000fe40008000000 */
[----:B------:R-:W2:Y:S02]  /*4400*/  @!UP2 LDCU UR4, c[0x0][0xb20] ;  /* 0x00016400ff04a7ac */ /* 0x000ea40008000800 */
[----:B--2---:R-:W-:Y:S04]  /*4410*/  @!UP2 USHF.R.U32.HI UR6, URZ, UR4, UR6 ;  /* 0x00000004ff06a299 */ /* 0x004fe80008011606 */
[----:B------:R-:W-:Y:S04]  /*4420*/  @!UP2 USEL UR6, UR7, UR6, !UP0 ;  /* 0x000000060706a287 */ /* 0x000fe8000c000000 */
[----:B------:R-:W-:Y:S02]  /*4430*/  @!UP2 UIADD3 UR4, UPT, UPT, -UR10, UR6, URZ ;  /* 0x000000060a04a290 */ /* 0x000fe4000fffe1ff */
[----:B------:R-:W-:Y:S02]  /*4440*/  @!UP2 UIADD3 UR6, UPT, UPT, UR10, -UR6, URZ ;  /* 0x800000060a06a290 */ /* 0x000fe4000fffe0ff */
[----:B------:R-:W-:Y:S02]  /*4450*/  @!UP2 UIMAD UR13, UR4, UR5, UR13 ;  /* 0x00000005040da2a4 */ /* 0x000fe4000f8e020d */
[----:B------:R-:W-:Y:S01]  /*4460*/  @!UP2 UIMAD UR7, UR6, UR22, UR7 ;  /* 0x000000160607a2a4 */ /* 0x000fe2000f8e0207 */
[----:B------:R-:W-:Y:S11]  /*4470*/  BRA.U UP3, `(.L_x_78) ;  /* 0x0000000103107547 */ /* 0x000ff6000b800000 */
[----:B------:R-:W-:Y:S04]  /*4480*/  MOV R7, UR34 ;  /* 0x0000002200077c02 */ /* 0x000fe80008000f00 */
[----:B------:R-:W-:Y:S04]  /*4490*/  SHF.L.U32 R7, R7, 0x1f, RZ ;  /* 0x0000001f07077819 */ /* 0x000fe800000006ff */
[----:B------:R-:W2:Y:S02]  /*44a0*/  SYNCS.PHASECHK.TRANS64.TRYWAIT P2, [UR17+0x68], R7 ;  /* 0x00006807ff0075a7 */ /* 0x000ea40008041111 */
[----:B--2---:R-:W-:Y:S05]  /*44b0*/  @!P2 BRA `(.L_x_79) ;  /* 0x00000030005ca947 */ /* 0x004fea0003800000 */
.L_x_78:
[----:B------:R-:W-:Y:S05]  /*44c0*/  @!P1 BRA `(.L_x_80) ;  /* 0x0000000000309947 */ /* 0x000fea0003800000 */
[----:B------:R-:W-:Y:S01]  /*44d0*/  ISETP.NE.U32.AND P1, PT, R2, RZ, PT ;  /* 0x000000ff0200720c */ /* 0x000fe20003f25070 */
[----:B------:R-:W2:Y:S01]  /*44e0*/  LDCU.64 UR4, c[0x0][0x358] ;  /* 0x00006b00ff0477ac */ /* 0x000ea20008000a00 */
[----:B------:R-:W-:Y:S02]  /*44f0*/  IMAD.MOV.U32 R141, RZ, RZ, 0x1 ;  /* 0x00000001ff8d7424 */ /* 0x000fe400078e00ff */
[----:B------:R-:W-:Y:S11]  /*4500*/  ISETP.NE.AND.EX P1, PT, R3, RZ, PT, P1 ;  /* 0x000000ff0300720c */ /* 0x000ff60003f25310 */
[----:B------:R-:W-:Y:S02]  /*4510*/  @!UPT UIADD3 URZ, UPT, UPT, URZ, URZ, URZ ;  /* 0x000000fffffff290 */ /* 0x000fe4000fffe0ff */
[----:B------:R-:W3:Y:S01]  /*4520*/  @P1 LDC.64 R8, c[0x0][0x888] ;  /* 0x00022200ff081b82 */ /* 0x000ee20000000a00 */
[----:B-1----:R-:W-:Y:S04]  /*4530*/  @P1 IMAD R0, R4, UR36, RZ ;  /* 0x0000002404001c24 */ /* 0x002fe8000f8e02ff */
[----:B---3--:R-:W-:Y:S04]  /*4540*/  @P1 IMAD.WIDE R8, R0, 0x4, R8 ;  /* 0x0000000400081825 */ /* 0x008fe800078e0208 */
[----:B------:R-:W-:Y:S01]  /*4550*/  HFMA2 R0, -RZ, RZ, 0, 5.9604644775390625e-08 ;  /* 0x00000001ff007431 */ /* 0x000fe200000001ff */
[----:B--2--5:R2:W5:Y:S04]  /*4560*/  @P1 LDG.E R71, desc[UR4][R8.64] ;  /* 0x0000000408471981 */ /* 0x024568000c1e1900 */
[----:B------:R-:W-:Y:S01]  /*4570*/  @!P1 PRMT R141, R0, 0x7610, R141 ;  /* 0x00007610008d9816 */ /* 0x000fe2000000008d */
[----:B--2---:R-:W3:Y:S06]  /*4580*/  @!P1 LDC R71, c[0x0][0x880] ;  /* 0x00022000ff479b82 */ /* 0x004eec0000000800 */
.L_x_80:
[----:B---3-5:R-:W-:Y:S01]  /*4590*/  @!P0 FSETP.EQ.AND P1, PT, R71, RZ, PT ;  /* 0x000000ff4700820b */ /* 0x028fe20003f22000 */
[----:B------:R-:W-:Y:S01]  /*45a0*/  @!UPT UIADD3 URZ, UPT, UPT, URZ, URZ, URZ ;  /* 0x000000fffffff290 */ /* 0x000fe2000fffe0ff */
[----:B------:R-:W-:Y:S11]  /*45b0*/  @!P0 BRA `(.L_x_81) ;  /* 0x0000000000188947 */ /* 0x000ff60003800000 */
[----:B------:R-:W-:Y:S02]  /*45c0*/  LOP3.LUT P0, RZ, R141, 0xff, RZ, 0xc0, !PT ;  /* 0x000000ff8dff7812 */ /* 0x000fe4000780c0ff */
[----:B------:R-:W-:Y:S04]  /*45d0*/  ISETP.NE.U32.AND P1, PT, R2, RZ, PT ;  /* 0x000000ff0200720c */ /* 0x000fe80003f25070 */
[----:B------:R-:W-:Y:S04]  /*45e0*/  ISETP.NE.AND.EX P1, PT, R3, RZ, PT, P1 ;  /* 0x000000ff0300720c */ /* 0x000fe80003f25310 */
[----:B------:R-:W-:Y:S03]  /*45f0*/  PLOP3.LUT P1, PT, P1, PT, PT, 0x8, 0x80 ;  /* 0x000000000080781c */ /* 0x000fe60000f2e170 */
[----:B------:R-:W-:Y:S11]  /*4600*/  @P0 FSETP.EQ.AND P1, PT, R71, RZ, PT ;  /* 0x000000ff4700020b */ /* 0x000ff60003f22000 */
[----:B------:R-:W-:Y:S02]  /*4610*/  @!UPT UIADD3 URZ, UPT, UPT, URZ, URZ, URZ ;  /* 0x000000fffffff290 */ /* 0x000fe4000fffe0ff */
.L_x_81:
[----:B------:R-:W2:Y:S01]  /*4620*/  SYNCS.PHASECHK.TRANS64.TRYWAIT P0, [UR17+0x58], R6 ;  /* 0x00005806ff0075a7 */ /* 0x000ea20008001111 */
[----:B------:R-:W-:Y:S02]  /*4630*/  ELECT P2, URZ, PT ;  /* 0x0000000000ff782f */ /* 0x000fe40003840000 */
[----:B------:R-:W-:Y:S01]  /*4640*/  IADD3 R14, PT, PT, R14, 0x1, RZ ;  /* 0x000000010e0e7810 */ /* 0x000fe20007ffe0ff */
[----:B--2---:R-:W-:Y:S10]  /*4650*/  @!P0 BRA `(.L_x_82) ;  /* 0x00000030000c8947 */ /* 0x004ff40003800000 */
.L_x_135:
[----:B------:R-:W-:Y:S01]  /*4660*/  PLOP3.LUT P1, PT, P1, P2, PT, 0xf2, 0x2f ;  /* 0x00000000002f781c */ /* 0x000fe20000f25e72 */
[----:B------:R-:W-:Y:S01]  /*4670*/  UMOV UR18, 0x0 ;  /* 0x0000000000127882 */ /* 0x000fe20000000000 */
[----:B------:R-:W-:Y:S01]  /*4680*/  UMOV UR19, 0x10000000 ;  /* 0x1000000000137882 */ /* 0x000fe20000000000 */
[----:B------:R-:W-:Y:S01]  /*4690*/  UMOV UR12, UR36 ;  /* 0x00000024000c7c82 */ /* 0x000fe20008000000 */
[----:B------:R-:W-:Y:S01]  /*46a0*/  LOP3.LUT R15, R15, 0x1, RZ, 0x3c, !PT ;  /* 0x000000010f0f7812 */ /* 0x000fe200078e3cff */
[----:B------:R-:W-:Y:S01]  /*46b0*/  UPLOP3.LUT UP3, UPT, UPT, UPT, UPT, 0x80, 0x8 ;  /* 0x000000000008789c */ /* 0x000fe20003f6f070 */
[----:B------:R-:W-:Y:S07]  /*46c0*/  UMOV UR36, UR24 ;  /* 0x0000001800247c82 */ /* 0x000fee0008000000 */
[----:B-1----:R-:W-:Y:S01]  /*46d0*/  @!P1 IADD3 R6, P0, PT, R16, 0x580, RZ ;  /* 0x0000058010069810 */ /* 0x002fe20007f1e0ff */
[----:B------:R-:W-:Y:S03]  /*46e0*/  VOTEU.ALL UP0, P1 ;  /* 0x0000000000ff7886 */ /* 0x000fe60000800000 */
[----:B------:R-:W-:Y:S01]  /*46f0*/  @!P1 R2UR UR5, R6 ;  /* 0x00000000060592ca */ /* 0x000fe200000e0000 */
[----:B------:R-:W-:Y:S01]  /*4700*/  @!P1 IMAD.X R0, RZ, RZ, R17, P0 ;  /* 0x000000ffff009224 */ /* 0x000fe200000e0611 */
[----:B------:R-:W-:Y:S01]  /*4710*/  @!UP0 USHF.L.U32 UR10, UR45, 0x6, URZ ;  /* 0x000000062d0a8899 */ /* 0x000fe200080006ff */
[----:B------:R-:W-:Y:S01]  /*4720*/  ISETP.NE.AND P0, PT, R14, 0x2, PT ;  /* 0x000000020e00780c */ /* 0x000fe20003f05270 */
[----:B------:R-:W-:Y:S02]  /*4730*/  @!UP0 USHF.L.U32 UR11, UR46, 0x7, URZ ;  /* 0x000000072e0b8899 */ /* 0x000fe400080006ff */
[----:B------:R-:W-:Y:S01]  /*4740*/  @!P1 R2UR UR4, R0 ;  /* 0x00000000000492ca */ /* 0x000fe200000e0000 */
[----:B------:R-:W-:Y:S01]  /*4750*/  @!UP0 UIADD3 UR8, UPT, UPT, UR17, 0x200, URZ ;  /* 0x0000020011088890 */ /* 0x000fe2000fffe0ff */
[----:B------:R-:W-:Y:S01]  /*4760*/  SEL R0, RZ, 0x1, P0 ;  /* 0x00000001ff007807 */ /* 0x000fe20000000000 */
[----:B------:R-:W-:Y:S01]  /*4770*/  @!UP0 UIADD3 UR9, UPT, UPT, UR17, 0x50, URZ ;  /* 0x0000005011098890 */ /* 0x000fe2000fffe0ff */
[----:B------:R-:W-:Y:S01]  /*4780*/  SEL R14, R14, RZ, P0 ;  /* 0x000000ff0e0e7207 */ /* 0x000fe20000000000 */
[----:B------:R-:W-:Y:S01]  /*4790*/  VOTEU.ALL UP0, P1 ;  /* 0x0000000000ff7886 */ /* 0x000fe20000800000 */
[----:B------:R-:W-:Y:S01]  /*47a0*/  LOP3.LUT R13, R13, R0, RZ, 0x3c, !PT ;  /* 0x000000000d0d7212 */ /* 0x000fe200078e3cff */
[----:B------:R-:W-:Y:S01]  /*47b0*/  IMAD.U32 R6, RZ, RZ, UR5 ;  /* 0x00000005ff067e24 */ /* 0x000fe2000f8e00ff */
[----:B------:R-:W-:Y:S02]  /*47c0*/  UIADD3 UR45, UPT, UPT, UR7, UR55, URZ ;  /* 0x00000037072d7290 */ /* 0x000fe4000fffe0ff */
[----:B------:R-:W-:Y:S03]  /*47d0*/  UIADD3 UR46, UPT, UPT, UR13, UR58, URZ ;  /* 0x0000003a0d2e7290 */ /* 0x000fe6000fffe0ff */
[----:B------:R-:W-:Y:S01]  /*47e0*/  IMAD.U32 R7, RZ, RZ, UR4 ;  /* 0x00000004ff077e24 */ /* 0x000fe2000f8e00ff */
[----:B------:R-:W-:Y:S04]  /*47f0*/  @!P1 R2UR UR4, R6 ;  /* 0x00000000060492ca */ /* 0x000fe800000e0000 */
[----:B------:R-:W-:Y:S11]  /*4800*/  @!P1 R2UR UR5, R7 ;  /* 0x00000000070592ca */ /* 0x000ff600000e0000 */
[----:B------:R-:W-:Y:S02]  /*4810*/  @!UPT UIADD3 URZ, UPT, UPT, URZ, URZ, URZ ;  /* 0x000000fffffff290 */ /* 0x000fe4000fffe0ff */
[----:B------:R2:W-:Y:S01]  /*4820*/  @!UP0 UTMALDG.3D [UR8], [UR4], desc[UR18] ;  /* 0x00001208040085b4 */ /* 0x0005e20008011000 */
[----:B------:R2:W-:Y:S01]  /*4830*/  @!P1 SYNCS.ARRIVE.TRANS64.RED.A0TR RZ, [UR17+0x50], R12 ;  /* 0x0000500cffff99a7 */ /* 0x0005e20008300411 */
[----:B------:R-:W-:Y:S01]  /*4840*/  SYNCS.ARRIVE.TRANS64.RED.A1T0 RZ, [UR27], RZ ;  /* 0x000000ffffff79a7 */ /* 0x000fe2000810041b */
[----:B------:R-:W-:Y:S05]  /*4850*/  BRA.U UP1, `(.L_x_83) ;  /* 0xfffffff5018c7547 */ /* 0x000fea000b83ffff */
[----:B------:R-:W-:Y:S07]  /*4860*/  MOV R0, UR17 ;  /* 0x0000001100007c02 */ /* 0x000fee0008000f00 */
.L_x_84:
[----:B-1----:R-:W-:-:S04]  /*4870*/  SHF.L.U32 R2, R15, 0x1f, RZ ;  /* 0x0000001f0f027819 */ /* 0x002fc800000006ff */
[----:B------:R1:W3:Y:S03]  /*4880*/  SYNCS.PHASECHK.TRANS64.TRYWAIT P0, [R0+URZ+0x58], R2 ;  /* 0x00005802000075a7 */ /* 0x0002e600080011ff */
[----:B---3--:R-:W-:Y:S05]  /*4890*/  @!P0 NANOSLEEP.SYNCS 0x989680 ;  /* 0x009896800000895d */ /* 0x008fea0003900000 */
[----:B------:R-:W3:Y:S02]  /*48a0*/  @!P0 SYNCS.PHASECHK.TRANS64 P0, [R0+URZ+0x58], R2 ;  /* 0x00005802000085a7 */ /* 0x000ee400080010ff */
[----:B--23--:R-:W-:Y:S05]  /*48b0*/  @P0 EXIT ;  /* 0x000000000000094d */ /* 0x00cfea0003800000 */
[----:B------:R-:W-:Y:S05]  /*48c0*/  BRA `(.L_x_84) ;  /* 0xfffffffc00e87947 */ /* 0x000fea000383ffff */
.L_x_75:
[----:B------:R-:W-:-:S06]  /*48d0*/  UISETP.GE.AND UP0, UPT, UR22, 0x4, UPT ;  /* 0x000000041600788c */ /* 0x000fcc000bf06270 */
[----:B------:R-:W-:-:S13]  /*48e0*/  PLOP3.LUT P0, PT, PT, PT, UP0, 0x80, 0x8 ;  /* 0x000000000008781c */ /* 0x000fda0003f0f008 */
[----:B------:R-:W-:Y:S05]  /*48f0*/  @!P0 EXIT ;  /* 0x000000000000894d */ /* 0x000fea0003800000 */
[----:B------:R-:W-:Y:S01]  /*4900*/  BAR.SYNC.DEFER_BLOCKING 0x6, 0xa0 ;  /* 0x0182800000007b1d */ /* 0x000fe20000010000 */
[C---:B------:R-:W-:Y:S02]  /*4910*/  IMAD.SHL.U32 R4, R131.reuse, 0x40, RZ ;  /* 0x0000004083047824 */ /* 0x040fe400078e00ff */
[----:B------:R-:W-:Y:S02]  /*4920*/  HFMA2 R68, -RZ, RZ, 0, 0 ;  /* 0x00000000ff447431 */ /* 0x000fe400000001ff */
[C---:B------:R-:W-:Y:S01]  /*4930*/  IMAD.SHL.U32 R140, R131.reuse, 0x8, RZ ;  /* 0x00000008838c7824 */ /* 0x040fe200078e00ff */
[----:B------:R-:W-:Y:S01]  /*4940*/  CS2R R144, SRZ ;  /* 0x0000000000907805 */ /* 0x000fe2000001ff00 */
[C---:B------:R-:W-:Y:S01]  /*4950*/  IMAD.SHL.U32 R147, R131.reuse, 0x10, RZ ;  /* 0x0000001083937824 */ /* 0x040fe200078e00ff */
[----:B------:R-:W-:Y:S01]  /*4960*/  UMOV UR44, 0x400 ;  /* 0x00000400002c7882 */ /* 0x000fe20000000000 */
[----:B------:R-:W-:Y:S01]  /*4970*/  LOP3.LUT R5, R4, 0x180, RZ, 0xc0, !PT ;  /* 0x0000018004057812 */ /* 0x000fe200078ec0ff */
[----:B------:R-:W-:Y:S01]  /*4980*/  ULEA UR44, UR61, UR44, 0x18 ;  /* 0x0000002c3d2c7291 */ /* 0x000fe2000f8ec0ff */
[----:B------:R-:W1:Y:S01]  /*4990*/  LDC.64 R136, c[0x0][0x888] ;  /* 0x00022200ff887b82 */ /* 0x000e620000000a00 */
[----:B------:R-:W-:Y:S01]  /*49a0*/  IMAD.U32 R69, R131, 0x10000, RZ ;  /* 0x0001000083457824 */ /* 0x000fe200078e00ff */
[----:B------:R-:W-:Y:S01]  /*49b0*/  LOP3.LUT R140, R5, 0x30, R140, 0xf8, !PT ;  /* 0x00000030058c7812 */ /* 0x000fe200078ef88c */
[----:B------:R-:W-:Y:S01]  /*49c0*/  UIADD3 UR4, UPT, UPT, UR44, 0x2200, URZ ;  /* 0x000022002c047890 */ /* 0x000fe2000fffe0ff */
[----:B------:R-:W-:Y:S01]  /*49d0*/  LOP3.LUT R149, R147, 0x20, RZ, 0xc0, !PT ;  /* 0x0000002093957812 */ /* 0x000fe200078ec0ff */
[----:B------:R-:W-:Y:S01]  /*49e0*/  IMAD.MOV.U32 R146, RZ, RZ, RZ ;  /* 0x000000ffff927224 */ /* 0x000fe200078e00ff */
[----:B------:R-:W-:Y:S01]  /*49f0*/  LOP3.LUT R140, R140, 0x1e40, R4, 0xf8, !PT ;  /* 0x00001e408c8c7812 */ /* 0x000fe200078ef804 */
[----:B------:R-:W-:Y:S01]  /*4a00*/  IMAD.MOV.U32 R143, RZ, RZ, RZ ;  /* 0x000000ffff8f7224 */ /* 0x000fe200078e00ff */
[----:B------:R-:W2:Y:S01]  /*4a10*/  LDC.64 R138, c[0x0][0x890] ;  /* 0x00022400ff8a7b82 */ /* 0x000ea20000000a00 */
[----:B------:R-:W-:Y:S01]  /*4a20*/  LOP3.LUT R69, R69, 0x600000, RZ, 0xc0, !PT ;  /* 0x0060000045457812 */ /* 0x000fe200078ec0ff */
[----:B------:R-:W3:Y:S01]  /*4a30*/  LDCU UR53, c[0x0][0x370] ;  /* 0x00006e00ff3577ac */ /* 0x000ee20008000800 */
[----:B------:R-:W-:Y:S01]  /*4a40*/  VIADD R148, R140, UR44 ;  /* 0x0000002c8c947c36 */ /* 0x000fe20008000000 */
[----:B------:R-:W-:-:S02]  /*4a50*/  LOP3.LUT R147, R147, 0x40, RZ, 0xc0, !PT ;  /* 0x0000004093937812 */ /* 0x000fc400078ec0ff */
[----:B------:R-:W-:Y:S01]  /*4a60*/  MOV R150, UR4 ;  /* 0x0000000400967c02 */ /* 0x000fe20008000f00 */
[----:B------:R-:W4:Y:S01]  /*4a70*/  LDS R0, [UR44+0x120] ;  /* 0x0001202cff007984 */ /* 0x000f220008000800 */
[----:B------:R-:W1:Y:S01]  /*4a80*/  LDC.64 R134, c[0x0][0x8b0] ;  /* 0x00022c00ff867b82 */ /* 0x000e620000000a00 */
[--C-:B------:R-:W-:Y:S01]  /*4a90*/  IADD3 R149, PT, PT, -R149, 0x200, R148.reuse ;  /* 0x0000020095957810 */ /* 0x100fe20007ffe194 */
[----:B------:R-:W1:Y:S01]  /*4aa0*/  LDCU.64 UR62, c[0x0][0x348] ;  /* 0x00006900ff3e77ac */ /* 0x000e620008000a00 */
[----:B------:R-:W-:-:S03]  /*4ab0*/  IADD3 R148, PT, PT, -R147, 0x200, R148 ;  /* 0x0000020093947810 */ /* 0x000fc60007ffe194 */
[----:B------:R-:W-:Y:S01]  /*4ac0*/  IMAD.IADD R147, R149, 0x1, -R147 ;  /* 0x0000000195937824 */ /* 0x000fe200078e0a93 */
[----:B------:R-:W1:Y:S01]  /*4ad0*/  LDCU UR41, c[0x0][0xb0c] ;  /* 0x00016180ff2977ac */ /* 0x000e620008000800 */
[----:B------:R-:W1:Y:S01]  /*4ae0*/  LDC.64 R132, c[0x0][0x8a8] ;  /* 0x00022a00ff847b82 */ /* 0x000e620000000a00 */
[----:B------:R-:W1:Y:S01]  /*4af0*/  LDCU UR39, c[0x0][0xb30] ;  /* 0x00016600ff2777ac */ /* 0x000e620008000800 */
[----:B------:R-:W1:Y:S01]  /*4b00*/  LDCU.64 UR56, c[0x0][0x888] ;  /* 0x00011100ff3877ac */ /* 0x000e620008000a00 */
[----:B------:R-:W1:Y:S01]  /*4b10*/  LDCU.64 UR42, c[0x0][0xb28] ;  /* 0x00016500ff2a77ac */ /* 0x000e620008000a00 */
[----:B------:R-:W1:Y:S01]  /*4b20*/  LDCU.128 UR48, c[0x0][0xb10] ;  /* 0x00016200ff3077ac */ /* 0x000e620008000c00 */
[----:B------:R-:W1:Y:S01]  /*4b30*/  LDCU UR52, c[0x0][0x374] ;  /* 0x00006e80ff3477ac */ /* 0x000e620008000800 */
[----:B------:R-:W-:Y:S01]  /*4b40*/  UIADD3 UR59, UPT, UPT, UR44, 0x200, URZ ;  /* 0x000002002c3b7890 */ /* 0x000fe2000fffe0ff */
[----:B---34-:R-:W-:-:S11]  /*4b50*/  IMAD.IADD R69, R0, 0x1, R69 ;  /* 0x0000000100457824 */ /* 0x018fd600078e0245 */
.L_x_102:
[----:B------:R-:W-:Y:S02]  /*4b60*/  LEA R3, R143, UR44, 0x3 ;  /* 0x0000002c8f037c11 */ /* 0x000fe4000f8e18ff */
[----:B------:R-:W-:Y:S02]  /*4b70*/  SHF.L.U32 R0, R145, 0x1f, RZ ;  /* 0x0000001f91007819 */ /* 0x000fe400000006ff */
[----:B-1----:R-:W-:Y:S02]  /*4b80*/  LEA R4, R143, UR44, 0x4 ;  /* 0x0000002c8f047c11 */ /* 0x002fe4000f8e20ff */
[----:B------:R-:W3:Y:S02]  /*4b90*/  SYNCS.PHASECHK.TRANS64.TRYWAIT P0, [R3+URZ+0x70], R0 ;  /* 0x00007000030075a7 */ /* 0x000ee400080011ff */
[----:B--23--:R-:W-:Y:S05]  /*4ba0*/  @!P0 BRA `(.L_x_85) ;  /* 0x0000002800d08947 */ /* 0x00cfea0003800000 */
.L_x_136:
[----:B------:R-:W4:Y:S01]  /*4bb0*/  LDS.128 R4, [R4+0x100] ;  /* 0x0001000004047984 */ /* 0x000f220000000c00 */
[----:B------:R-:W-:Y:S01]  /*4bc0*/  UISETP.GE.AND UP0, UPT, UR40, 0x1, UPT ;  /* 0x000000012800788c */ /* 0x000fe2000bf06270 */
[----:B------:R-:W-:Y:S01]  /*4bd0*/  @!PT LDS RZ, [RZ] ;  /* 0x00000000fffff984 */ /* 0x000fe20000000800 */
[----:B------:R-:W-:Y:S01]  /*4be0*/  @!PT LDS RZ, [RZ] ;  /* 0x00000000fffff984 */ /* 0x000fe20000000800 */
[----:B------:R-:W-:Y:S01]  /*4bf0*/  @!PT LDS RZ, [RZ] ;  /* 0x00000000fffff984 */ /* 0x000fe20000000800 */
[----:B------:R-:W-:Y:S01]  /*4c00*/  @!PT LDS RZ, [RZ] ;  /* 0x00000000fffff984 */ /* 0x000fe20000000800 */
[----:B------:R1:W-:Y:S06]  /*4c10*/  MEMBAR.ALL.CTA ;  /* 0x0000000000007992 */ /* 0x0003ec0000008000 */
[----:B-1----:R-:W1:Y:S01]  /*4c20*/  FENCE.VIEW.ASYNC.S ;  /* 0x00000000000073c6 */ /* 0x002e620000000000 */
[----:B----4-:R-:W-:Y:S11]  /*4c30*/  LOP3.LUT P0, RZ, R6, 0x1, RZ, 0xc0, !PT ;  /* 0x0000000106ff7812 */ /* 0x010ff6000780c0ff */
[----:B------:R-:W-:Y:S02]  /*4c40*/  @!UPT UIADD3 URZ, UPT, UPT, URZ, URZ, URZ ;  /* 0x000000fffffff290 */ /* 0x000fe4000fffe0ff */
[----:B-1----:R-:W-:Y:S01]  /*4c50*/  VOTEU.ANY UP1, P0 ;  /* 0x0000000000ff7886 */ /* 0x002fe20000020100 */
[----:B------:R-:W-:Y:S01]  /*4c60*/  PLOP3.LUT P0, PT, PT, PT, UP1, 0x80, 0x8 ;  /* 0x000000000008781c */ /* 0x000fe20003f0f018 */
[----:B------:R-:W-:Y:S11]  /*4c70*/  UP2UR UR47, UPR, URZ, 0x2 ;  /* 0x00000002ff2f7883 */ /* 0x000ff60008000000 */
[----:B------:R-:W-:Y:S01]  /*4c80*/  @!UPT UIADD3 URZ, UPT, UPT, URZ, URZ, URZ ;  /* 0x000000fffffff290 */ /* 0x000fe2000fffe0ff */
[----:B---3--:R-:W-:Y:S02]  /*4c90*/  @P0 SHF.R.U32.HI R0, RZ, 0x10, R5 ;  /* 0x00000010ff000819 */ /* 0x008fe40000011605 */
        /* <DEDUP_REMOVED lines=12> */
[----:B------:R-:W3:Y:S01]  /*4d60*/  LDCU UR12, c[0x0][0xb20] ;  /* 0x00016400ff0c77ac */ /* 0x000ee20008000800 */
[----:B------:R-:W-:Y:S02]  /*4d70*/  UIMAD.WIDE.U32 UR4, UR52, UR51, URZ ;  /* 0x00000033340472a5 */ /* 0x000fe4000f8e00ff */
[----:B------:R-:W-:Y:S02]  /*4d80*/  UIMAD.WIDE.U32 UR6, UR53, UR48, URZ ;  /* 0x00000030350672a5 */ /* 0x000fe4000f8e00ff */
[----:B------:R-:W-:Y:S02]  /*4d90*/  UISETP.NE.AND UP0, UPT, UR50, 0x1, UPT ;  /* 0x000000013200788c */ /* 0x000fe4000bf05270 */
[----:B------:R-:W-:Y:S02]  /*4da0*/  UIMAD.WIDE.U32 UR8, UR37, UR51, URZ ;  /* 0x00000033250872a5 */ /* 0x000fe4000f8e00ff */
[----:B------:R-:W-:Y:S02]  /*4db0*/  UIMAD.WIDE.U32 UR10, UR38, UR48, URZ ;  /* 0x00000030260a72a5 */ /* 0x000fe4000f8e00ff */
[----:B------:R-:W-:Y:S02]  /*4dc0*/  UISETP.NE.AND UP1, UPT, UR41, 0x1, UPT ;  /* 0x000000012900788c */ /* 0x000fe4000bf25270 */
[----:B------:R-:W-:Y:S01]  /*4dd0*/  UISETP.NE.AND UP2, UPT, UR40, 0x1, UPT ;  /* 0x000000012800788c */ /* 0x000fe2000bf45270 */
[----:B------:R-:W-:Y:S02]  /*4de0*/  UMOV UR4, UR5 ;  /* 0x0000000500047c82 */ /* 0x000fe40008000000 */
[----:B---3--:R-:W-:Y:S03]  /*4df0*/  USHF.R.U32.HI UR5, URZ, UR12, UR4 ;  /* 0x0000000cff057299 */ /* 0x008fe60008011604 */
[----:B------:R-:W-:Y:S02]  /*4e00*/  UMOV UR4, UR7 ;  /* 0x0000000700047c82 */ /* 0x000fe40008000000 */
[----:B------:R-:W-:Y:S02]  /*4e10*/  USHF.R.U32.HI UR7, URZ, UR49, UR4 ;  /* 0x00000031ff077299 */ /* 0x000fe40008011604 */
[----:B------:R-:W-:Y:S02]  /*4e20*/  USEL UR4, UR52, UR5, !UP0 ;  /* 0x0000000534047287 */ /* 0x000fe4000c000000 */
[----:B------:R-:W-:Y:S01]  /*4e30*/  USEL UR7, UR53, UR7, !UP1 ;  /* 0x0000000735077287 */ /* 0x000fe2000c800000 */
[----:B------:R-:W-:Y:S01]  /*4e40*/  UMOV UR5, UR9 ;  /* 0x0000000900057c82 */ /* 0x000fe20008000000 */
[----:B------:R-:W-:Y:S02]  /*4e50*/  UIMAD.WIDE.U32 UR8, UR4, UR42, URZ ;  /* 0x0000002a040872a5 */ /* 0x000fe4000f8e00ff */
[----:B------:R-:W-:Y:S03]  /*4e60*/  USHF.R.U32.HI UR6, URZ, UR12, UR5 ;  /* 0x0000000cff067299 */ /* 0x000fe60008011605 */
[----:B------:R-:W-:Y:S01]  /*4e70*/  UMOV UR5, UR11 ;  /* 0x0000000b00057c82 */ /* 0x000fe20008000000 */
[----:B------:R-:W-:Y:S02]  /*4e80*/  UIMAD.WIDE.U32 UR10, UR7, UR42, URZ ;  /* 0x0000002a070a72a5 */ /* 0x000fe4000f8e00ff */
[----:B------:R-:W-:Y:S02]  /*4e90*/  USHF.R.U32.HI UR12, URZ, UR49, UR5 ;  /* 0x00000031ff0c7299 */ /* 0x000fe40008011605 */
[----:B------:R-:W-:Y:S01]  /*4ea0*/  USEL UR6, UR37, UR6, !UP0 ;  /* 0x0000000625067287 */ /* 0x000fe2000c000000 */
[----:B------:R-:W-:Y:S02]  /*4eb0*/  UMOV UR5, UR9 ;  /* 0x0000000900057c82 */ /* 0x000fe40008000000 */
[----:B------:R-:W-:Y:S01]  /*4ec0*/  UMOV UR10, UR11 ;  /* 0x0000000b000a7c82 */ /* 0x000fe20008000000 */
[----:B------:R-:W-:Y:S02]  /*4ed0*/  @UP2 USHF.R.U32.HI UR4, URZ, UR43, UR5 ;  /* 0x0000002bff042299 */ /* 0x000fe40008011605 */
[----:B------:R-:W-:Y:S02]  /*4ee0*/  @UP2 USHF.R.U32.HI UR7, URZ, UR43, UR10 ;  /* 0x0000002bff072299 */ /* 0x000fe4000801160a */
[----:B------:R-:W-:Y:S02]  /*4ef0*/  UIMAD UR4, UR40, UR4, URZ ;  /* 0x00000004280472a4 */ /* 0x000fe4000f8e02ff */
[----:B------:R-:W-:Y:S02]  /*4f00*/  UIMAD.WIDE.U32 UR10, UR6, UR42, URZ ;  /* 0x0000002a060a72a5 */ /* 0x000fe4000f8e00ff */
[----:B------:R-:W-:Y:S02]  /*4f10*/  USEL UR5, UR38, UR12, !UP1 ;  /* 0x0000000c26057287 */ /* 0x000fe4000c800000 */
[----:B------:R-:W-:Y:S02]  /*4f20*/  UIMAD UR8, UR40, UR7, URZ ;  /* 0x00000007280872a4 */ /* 0x000fe4000f8e02ff */
[----:B------:R-:W-:Y:S03]  /*4f30*/  UISETP.GE.AND UP0, UPT, UR6, UR4, UPT ;  /* 0x000000040600728c */ /* 0x000fe6000bf06270 */
[----:B------:R-:W-:Y:S01]  /*4f40*/  UMOV UR4, UR11 ;  /* 0x0000000b00047c82 */ /* 0x000fe20008000000 */
[----:B------:R-:W-:Y:S02]  /*4f50*/  UISETP.GE.OR UP0, UPT, UR5, UR8, UP0 ;  /* 0x000000080500728c */ /* 0x000fe40008706670 */
[----:B------:R-:W-:Y:S02]  /*4f60*/  USHF.R.U32.HI UR4, URZ, UR43, UR4 ;  /* 0x0000002bff047299 */ /* 0x000fe40008011604 */
[----:B------:R-:W-:Y:S02]  /*4f70*/  UIMAD.WIDE.U32 UR8, UR5, UR42, URZ ;  /* 0x0000002a050872a5 */ /* 0x000fe4000f8e00ff */
[----:B------:R-:W-:Y:S02]  /*4f80*/  USEL UR11, UR6, UR4, !UP2 ;  /* 0x00000004060b7287 */ /* 0x000fe4000d000000 */
[----:B------:R-:W-:Y:S02]  /*4f90*/  UIADD3 UR8, UPT, UPT, -UR5, URZ, URZ ;  /* 0x000000ff05087290 */ /* 0x000fe4000fffe1ff */
[----:B------:R-:W-:Y:S01]  /*4fa0*/  UIADD3 UR10, UPT, UPT, -UR11, URZ, URZ ;  /* 0x000000ff0b0a7290 */ /* 0x000fe2000fffe1ff */
[----:B------:R-:W-:Y:S01]  /*4fb0*/  @!UP0 UMOV UR4, UR9 ;  /* 0x0000000900048c82 */ /* 0x000fe20008000000 */
[----:B------:R-:W-:Y:S02]  /*4fc0*/  UIADD3 UR9, UPT, UPT, -UR6, URZ, URZ ;  /* 0x000000ff06097290 */ /* 0x000fe4000fffe1ff */
[----:B------:R-:W-:Y:S02]  /*4fd0*/  @!UP0 USHF.R.U32.HI UR4, URZ, UR43, UR4 ;  /* 0x0000002bff048299 */ /* 0x000fe40008011604 */
[----:B------:R-:W-:Y:S02]  /*4fe0*/  UIMAD UR10, UR40, UR10, UR6 ;  /* 0x0000000a280a72a4 */ /* 0x000fe4000f8e0206 */
[----:B------:R-:W-:Y:S04]  /*4ff0*/  @!UP0 USEL UR4, UR5, UR4, !UP2 ;  /* 0x0000000405048287 */ /* 0x000fe8000d000000 */
[----:B------:R-:W-:Y:S02]  /*5000*/  @!UP0 UIMAD UR10, UR7, UR10, UR4 ;  /* 0x0000000a070a82a4 */ /* 0x000fe4000f8e0204 */
[----:B------:R-:W-:Y:S02]  /*5010*/  @!UP0 UIADD3 UR11, UPT, UPT, UR11, -UR4, URZ ;  /* 0x800000040b0b8290 */ /* 0x000fe4000fffe0ff */
[----:B------:R-:W-:Y:S02]  /*5020*/  UIMAD UR7, UR41, UR8, UR38 ;  /* 0x00000008290772a4 */ /* 0x000fe4000f8e0226 */
[----:B------:R-:W-:Y:S02]  /*5030*/  @!UP0 UIMAD UR6, UR11, UR40, UR5 ;  /* 0x000000280b0682a4 */ /* 0x000fe4000f8e0205 */
[----:B------:R-:W-:Y:S01]  /*5040*/  UIMAD UR4, UR50, UR9, UR37 ;  /* 0x00000009320472a4 */ /* 0x000fe2000f8e0225 */
[----:B------:R-:W-:Y:S02]  /*5050*/  @!UP0 UMOV UR5, UR10 ;  /* 0x0000000a00058c82 */ /* 0x000fe40008000000 */
[----:B------:R-:W-:Y:S02]  /*5060*/  UIMAD UR38, UR5, UR41, UR7 ;  /* 0x00000029052672a4 */ /* 0x000fe4000f8e0207 */
[----:B------:R-:W-:Y:S11]  /*5070*/  UIMAD UR37, UR6, UR50, UR4 ;  /* 0x00000032062572a4 */ /* 0x000ff6000f8e0204 */
[----:B------:R-:W-:Y:S01]  /*5080*/  @!UPT UIADD3 URZ, UPT, UPT, URZ, URZ, URZ ;  /* 0x000000fffffff290 */ /* 0x000fe2000fffe0ff */
.L_x_86:
[----:B------:R-:W-:Y:S01]  /*5090*/  UISETP.NE.AND UP0, UPT, UR39, 0x1, UPT ;  /* 0x000000012700788c */ /* 0x000fe2000bf05270 */
[----:B------:R-:W-:Y:S10]  /*50a0*/  IADD3 R143, PT, PT, R143, 0x1, RZ ;  /* 0x000000018f8f7810 */ /* 0x000ff40007ffe0ff */
[----:B------:R-:W3:Y:S01]  /*50b0*/  @!UP0 LDCU.128 UR12, c[0x0][0xb10] ;  /* 0x00016200ff0c87ac */ /* 0x000ee20008000c00 */
[----:B------:R-:W4:Y:S01]  /*50c0*/  @!UP0 LDCU UR5, c[0x0][0xb0c] ;  /* 0x00016180ff0587ac */ /* 0x000f220008000800 */
[----:B------:R-:W2:Y:S01]  /*50d0*/  @!UP0 LDCU UR10, c[0x0][0xb20] ;  /* 0x00016400ff0a87ac */ /* 0x000ea20008000800 */
[----:B---3--:R-:W-:Y:S02]  /*50e0*/  UIMAD.WIDE.U32 UR8, UR38, UR12, URZ ;  /* 0x0000000c260872a5 */ /* 0x008fe4000f8e00ff */
[----:B------:R-:W-:Y:S02]  /*50f0*/  UIMAD.WIDE.U32 UR6, UR37, UR15, URZ ;  /* 0x0000000f250672a5 */ /* 0x000fe4000f8e00ff */
[----:B------:R-:W-:Y:S03]  /*5100*/  @!UP0 UISETP.NE.AND UP1, UPT, UR14, 0x1, UPT ;  /* 0x000000010e00888c */ /* 0x000fe6000bf25270 */
[----:B------:R-:W-:Y:S01]  /*5110*/  @!UP0 UMOV UR4, UR9 ;  /* 0x0000000900048c82 */ /* 0x000fe20008000000 */
[----:B----4-:R-:W-:Y:S02]  /*5120*/  @!UP0 UISETP.NE.AND UP2, UPT, UR5, 0x1, UPT ;  /* 0x000000010500888c */ /* 0x010fe4000bf45270 */
[----:B------:R-:W-:Y:S01]  /*5130*/  @!UP0 USHF.R.U32.HI UR4, URZ, UR13, UR4 ;  /* 0x0000000dff048299 */ /* 0x000fe20008011604 */
[----:B------:R-:W-:Y:S02]  /*5140*/  @!UP0 UMOV UR6, UR7 ;  /* 0x0000000700068c82 */ /* 0x000fe40008000000 */
[----:B--2---:R-:W-:Y:S02]  /*5150*/  @!UP0 USHF.R.U32.HI UR6, URZ, UR10, UR6 ;  /* 0x0000000aff068299 */ /* 0x004fe40008011606 */
[----:B------:R-:W-:Y:S02]  /*5160*/  @!UP0 USEL UR7, UR38, UR4, !UP2 ;  /* 0x0000000426078287 */ /* 0x000fe4000d000000 */
[----:B------:R-:W-:Y:S04]  /*5170*/  @!UP0 USEL UR6, UR37, UR6, !UP1 ;  /* 0x0000000625068287 */ /* 0x000fe8000c800000 */
[----:B------:R-:W-:Y:S02]  /*5180*/  @!UP0 UIADD3 UR4, UPT, UPT, -UR7, UR6, URZ ;  /* 0x0000000607048290 */ /* 0x000fe4000fffe1ff */
[----:B------:R-:W-:Y:S02]  /*5190*/  @!UP0 UIADD3 UR6, UPT, UPT, UR7, -UR6, URZ ;  /* 0x8000000607068290 */ /* 0x000fe4000fffe0ff */
[----:B------:R-:W-:Y:S02]  /*51a0*/  @!UP0 UIMAD UR38, UR4, UR5, UR38 ;  /* 0x00000005042682a4 */ /* 0x000fe4000f8e0226 */
[----:B------:R-:W-:Y:S02]  /*51b0*/  @!UP0 UIMAD UR37, UR6, UR14, UR37 ;  /* 0x0000000e062582a4 */ /* 0x000fe4000f8e0225 */
[----:B------:R-:W-:Y:S09]  /*51c0*/  ULOP3.LUT UP0, URZ, UR59, 0x1b0, URZ, 0xc0, !UPT ;  /* 0x000001b03bff7892 */ /* 0x000ff2000f80c0ff */
[----:B------:R-:W-:Y:S05]  /*51d0*/  BRA.U !UP0, `(.L_x_87) ;  /* 0x0000000108407547 */ /* 0x000fea000b800000 */
[----:B------:R-:W2:Y:S01]  /*51e0*/  LDCU.64 UR8, c[0x4][0x80] ;  /* 0x01001000ff0877ac */ /* 0x000ea20008000a00 */
[----:B------:R-:W-:Y:S01]  /*51f0*/  MOV R3, 0x0 ;  /* 0x0000000000037802 */ /* 0x000fe20000000f00 */
[----:B------:R-:W-:Y:S02]  /*5200*/  HFMA2 R12, -RZ, RZ, 0, 5.9604644775390625e-08 ;  /* 0x00000001ff0c7431 */ /* 0x000fe400000001ff */
[----:B------:R-:W-:Y:S02]  /*5210*/  IMAD.MOV.U32 R8, RZ, RZ, 0x70 ;  /* 0x00000070ff087424 */ /* 0x000fe400078e00ff */
[----:B------:R-:W-:Y:S01]  /*5220*/  IMAD.MOV.U32 R13, RZ, RZ, RZ ;  /* 0x000000ffff0d7224 */ /* 0x000fe200078e00ff */
[----:B------:R-:W3:Y:S01]  /*5230*/  LDCU.64 UR6, c[0x4][0x88] ;  /* 0x01001100ff0677ac */ /* 0x000ee20008000a00 */
[----:B------:R-:W4:Y:S01]  /*5240*/  LDC.64 R2, c[0x4][R3] ;  /* 0x0100000003027b82 */ /* 0x000f220000000a00 */
[----:B------:R-:W1:Y:S01]  /*5250*/  LDCU.64 UR4, c[0x4][0x8] ;  /* 0x01000100ff0477ac */ /* 0x000e620008000a00 */
[----:B--2---:R-:W-:Y:S01]  /*5260*/  MOV R5, UR9 ;  /* 0x0000000900057c02 */ /* 0x004fe20008000f00 */
[----:B------:R-:W-:Y:S01]  /*5270*/  IMAD.U32 R4, RZ, RZ, UR8 ;  /* 0x00000008ff047e24 */ /* 0x000fe2000f8e00ff */
[----:B---3--:R-:W-:Y:S01]  /*5280*/  MOV R7, UR7 ;  /* 0x0000000700077c02 */ /* 0x008fe20008000f00 */
[----:B------:R-:W-:Y:S01]  /*5290*/  IMAD.U32 R6, RZ, RZ, UR6 ;  /* 0x00000006ff067e24 */ /* 0x000fe2000f8e00ff */
[----:B-1----:R-:W-:Y:S01]  /*52a0*/  MOV R11, UR5 ;  /* 0x00000005000b7c02 */ /* 0x002fe20008000f00 */
[----:B------:R-:W-:Y:S02]  /*52b0*/  IMAD.U32 R10, RZ, RZ, UR4 ;  /* 0x00000004ff0a7e24 */ /* 0x000fe4000f8e00ff */
[----:B------:R-:W-:Y:S07]  /*52c0*/  LEPC R20, `(.L_x_87) ;  /* 0x000000001014794e */ /* 0x000fee0000000000 */
[----:B----45:R-:W-:Y:S05]  /*52d0*/  CALL.ABS.NOINC R2 ;  /* 0x0000000002007343 */ /* 0x030fea0003c00000 */
.L_x_87:
[----:B------:R-:W-:Y:S01]  /*52e0*/  LOP3.LUT P0, RZ, R150, 0x1b0, RZ, 0xc0, !PT ;  /* 0x000001b096ff7812 */ /* 0x000fe2000780c0ff */
[----:B------:R-:W-:Y:S11]  /*52f0*/  BSSY.RECONVERGENT B6, `(.L_x_88) ;  /* 0x0000013000067945 */ /* 0x000ff60003800200 */
[----:B------:R-:W-:Y:S01]  /*5300*/  @!UPT UIADD3 URZ, UPT, UPT, URZ, URZ, URZ ;  /* 0x000000fffffff290 */ /* 0x000fe2000fffe0ff */
[----:B------:R-:W-:Y:S05]  /*5310*/  @!P0 BRA `(.L_x_89) ;  /* 0x0000000000408947 */ /* 0x000fea0003800000 */
        /* <DEDUP_REMOVED lines=16> */
.L_x_89:
[----:B------:R-:W-:Y:S05]  /*5420*/  BSYNC.RECONVERGENT B6 ;  /* 0x0000000000067941 */ /* 0x000fea0003800200 */
.L_x_88:
[----:B------:R-:W-:Y:S01]  /*5430*/  ISETP.NE.U32.AND P3, PT, R138, RZ, PT ;  /* 0x000000ff8a00720c */ /* 0x000fe20003f65070 */
[----:B------:R-:W-:Y:S01]  /*5440*/  UISETP.NE.AND UP1, UPT, UR60, URZ, UPT ;  /* 0x000000ff3c00728c */ /* 0x000fe2000bf25270 */
[----:B------:R-:W-:Y:S02]  /*5450*/  ISETP.NE.U32.AND P4, PT, R134, RZ, PT ;  /* 0x000000ff8600720c */ /* 0x000fe40003f85070 */
[----:B------:R-:W-:Y:S02]  /*5460*/  ISETP.NE.AND.EX P3, PT, R139, RZ, PT, P3 ;  /* 0x000000ff8b00720c */ /* 0x000fe40003f65330 */
[----:B------:R-:W-:Y:S02]  /*5470*/  PLOP3.LUT P1, PT, PT, PT, PT, 0x8, 0x80 ;  /* 0x000000000080781c */ /* 0x000fe40003f2e170 */
[----:B------:R-:W-:Y:S02]  /*5480*/  PLOP3.LUT P0, PT, PT, PT, UP1, 0x80, 0x8 ;  /* 0x000000000008781c */ /* 0x000fe40003f0f018 */
[----:B------:R-:W-:Y:S02]  /*5490*/  ISETP.NE.AND.EX P4, PT, R135, RZ, PT, P4 ;  /* 0x000000ff8700720c */ /* 0x000fe40003f85340 */
[----:B------:R-:W2:Y:S09]  /*54a0*/  @UP1 LDCU.64 UR4, c[0x0][0x888] ;  /* 0x00011100ff0417ac */ /* 0x000eb20008000a00 */
[----:B------:R-:W-:Y:S01]  /*54b0*/  @P0 PLOP3.LUT P1, PT, P3, PT, PT, 0x80, 0x8 ;  /* 0x000000000008081c */ /* 0x000fe20001f2f070 */
[----:B--2---:R-:W-:Y:S04]  /*54c0*/  @UP1 UISETP.NE.U32.AND UP0, UPT, UR4, URZ, UPT ;  /* 0x000000ff0400128c */ /* 0x004fe8000bf05070 */
[----:B------:R-:W-:Y:S04]  /*54d0*/  @UP1 UISETP.NE.AND.EX UP0, UPT, UR5, URZ, UPT, UP0 ;  /* 0x000000ff0500128c */ /* 0x000fe8000bf05300 */
[----:B------:R-:W-:Y:S01]  /*54e0*/  @UP1 USEL UR4, URZ, 0xffffffff, UP0 ;  /* 0xffffffffff041887 */ /* 0x000fe20008000000 */
[----:B------:R-:W-:Y:S11]  /*54f0*/  @!P3 BRA `(.L_x_90) ;  /* 0x000000000030b947 */ /* 0x000ff60003800000 */
        /* <DEDUP_REMOVED lines=12> */
.L_x_90:
[----:B------:R-:W-:Y:S05]  /*55c0*/  @!P4 BRA `(.L_x_91) ;  /* 0x000000000024c947 */ /* 0x000fea0003800000 */
[----:B------:R-:W-:Y:S01]  /*55d0*/  ISETP.NE.U32.AND P2, PT, R132, RZ, PT ;  /* 0x000000ff8400720c */ /* 0x000fe20003f45070 */
[----:B------:R-:W2:Y:S03]  /*55e0*/  LDCU.64 UR6, c[0x0][0x358] ;  /* 0x00006b00ff0677ac */ /* 0x000ea60008000a00 */
[----:B------:R-:W-:Y:S11]  /*55f0*/  ISETP.NE.AND.EX P2, PT, R133, RZ, PT, P2 ;  /* 0x000000ff8500720c */ /* 0x000ff60003f45320 */
[----:B------:R-:W-:Y:S02]  /*5600*/  @!UPT UIADD3 URZ, UPT, UPT, URZ, URZ, URZ ;  /* 0x000000fffffff290 */ /* 0x000fe4000fffe0ff */
[----:B------:R-:W4:Y:S01]  /*5610*/  @P2 LDC.64 R2, c[0x0][0x8a8] ;  /* 0x00022a00ff022b82 */ /* 0x000f220000000a00 */
[----:B-1----:R-:W-:Y:S04]  /*5620*/  @P2 IMAD R0, R134, UR36, RZ ;  /* 0x0000002486002c24 */ /* 0x002fe8000f8e02ff */
[----:B----4-:R-:W-:Y:S05]  /*5630*/  @P2 IMAD.WIDE R2, R0, 0x4, R2 ;  /* 0x0000000400022825 */ /* 0x010fea00078e0202 */
[----:B--2--5:R2:W5:Y:S02]  /*5640*/  @P2 LDG.E R70, desc[UR6][R2.64] ;  /* 0x0000000602462981 */ /* 0x024564000c1e1900 */
[----:B--2---:R-:W4:Y:S02]  /*5650*/  @!P2 LDC R70, c[0x0][0x8a0] ;  /* 0x00022800ff46ab82 */ /* 0x004f240000000800 */
.L_x_91:
[----:B---3-5:R-:W-:Y:S01]  /*5660*/  @P0 FSETP.NEU.AND P4, PT, R71, RZ, PT ;  /* 0x000000ff4700020b */ /* 0x028fe20003f8d000 */
[----:B-1----:R-:W-:Y:S01]  /*5670*/  IMAD.U32 R0, RZ, RZ, UR4 ;  /* 0x00000004ff007e24 */ /* 0x002fe2000f8e00ff */
[----:B------:R-:W-:Y:S01]  /*5680*/  @P0 LOP3.LUT P2, RZ, R141, 0xff, RZ, 0xc0, !PT ;  /* 0x000000ff8dff0812 */ /* 0x000fe2000784c0ff */
[----:B------:R-:W-:Y:S01]  /*5690*/  BSSY B1, `(.L_x_92) ;  /* 0x000003d000017945 */ /* 0x000fe20003800000 */
[----:B------:R-:W-:Y:S02]  /*56a0*/  @P0 SEL R2, RZ, 0xffffffff, P4 ;  /* 0xffffffffff020807 */ /* 0x000fe40002000000 */
[----:B------:R-:W-:Y:S02]  /*56b0*/  CS2R R18, SRZ ;  /* 0x0000000000127805 */ /* 0x000fe4000001ff00 */
[----:B------:R-:W-:Y:S02]  /*56c0*/  LEA R22, R68, UR44, 0x3 ;  /* 0x0000002c44167c11 */ /* 0x000fe4000f8e18ff */
[----:B------:R-:W-:Y:S02]  /*56d0*/  CS2R R16, SRZ ;  /* 0x0000000000107805 */ /* 0x000fe4000001ff00 */
[----:B------:R-:W-:Y:S02]  /*56e0*/  @P1 SEL R2, R0, R2, !P2 ;  /* 0x0000000200021207 */ /* 0x000fe40005000000 */
[----:B------:R-:W-:Y:S02]  /*56f0*/  CS2R R26, SRZ ;  /* 0x00000000001a7805 */ /* 0x000fe4000001ff00 */
[----:B------:R-:W-:Y:S02]  /*5700*/  SHF.L.U32 R4, R146, 0x1f, RZ ;  /* 0x0000001f92047819 */ /* 0x000fe400000006ff */
[----:B------:R-:W-:Y:S02]  /*5710*/  CS2R R24, SRZ ;  /* 0x0000000000187805 */ /* 0x000fe4000001ff00 */
[----:B------:R-:W-:Y:S02]  /*5720*/  @P0 LOP3.LUT R2, R2, 0x1, RZ, 0xc0, !PT ;  /* 0x0000000102020812 */ /* 0x000fe400078ec0ff */
[----:B------:R-:W-:Y:S02]  /*5730*/  CS2R R30, SRZ ;  /* 0x00000000001e7805 */ /* 0x000fe4000001ff00 */
[----:B------:R-:W-:Y:S02]  /*5740*/  PLOP3.LUT P5, PT, PT, PT, PT, 0x8, 0x80 ;  /* 0x000000000080781c */ /* 0x000fe40003fae170 */
[----:B------:R-:W-:Y:S02]  /*5750*/  CS2R R28, SRZ ;  /* 0x00000000001c7805 */ /* 0x000fe4000001ff00 */
[----:B------:R-:W-:Y:S01]  /*5760*/  ISETP.NE.U32.OR P1, PT, R2, 0x1, !P0 ;  /* 0x000000010200780c */ /* 0x000fe20004725470 */
[----:B------:R-:W-:Y:S01]  /*5770*/  IMAD R2, R68, 0x40, R69 ;  /* 0x0000004044027824 */ /* 0x000fe200078e0245 */
[----:B------:R-:W-:Y:S02]  /*5780*/  CS2R R34, SRZ ;  /* 0x0000000000227805 */ /* 0x000fe4000001ff00 */
[----:B------:R-:W-:Y:S09]  /*5790*/  CS2R R32, SRZ ;  /* 0x0000000000207805 */ /* 0x000ff2000001ff00 */
[----:B------:R-:W-:Y:S04]  /*57a0*/  @P1 SHF.L.U32 R0, R144, 0x1f, RZ ;  /* 0x0000001f90001819 */ /* 0x000fe800000006ff */
[----:B------:R-:W1:Y:S01]  /*57b0*/  @P1 SYNCS.PHASECHK.TRANS64.TRYWAIT P0, [UR44+0x50], R0 ;  /* 0x00005000ff0015a7 */ /* 0x000e62000800112c */
[----:B------:R2:W3:Y:S01]  /*57c0*/  SYNCS.PHASECHK.TRANS64.TRYWAIT P4, [R22+URZ+0x90], R4 ;  /* 0x00009004160075a7 */ /* 0x0004e200080811ff */
[----:B-1----:R-:W-:Y:S01]  /*57d0*/  @P1 PLOP3.LUT P5, PT, P0, PT, PT, 0x8, 0x80 ;  /* 0x000000000080181c */ /* 0x002fe200007ae170 */
[----:B------:R-:W-:Y:S01]  /*57e0*/  @!UPT UIADD3 URZ, UPT, UPT, URZ, URZ, URZ ;  /* 0x000000fffffff290 */ /* 0x000fe2000fffe0ff */
[----:B--23--:R-:W-:Y:S11]  /*57f0*/  @!P1 BRA `(.L_x_93) ;  /* 0x0000000000989947 */ /* 0x00cff60003800000 */
[----:B------:R-:W-:Y:S01]  /*5800*/  ISETP.NE.U32.AND P0, PT, RZ, UR56, PT ;  /* 0x00000038ff007c0c */ /* 0x000fe2000bf05070 */
[----:B------:R-:W-:Y:S01]  /*5810*/  BSSY B0, `(.L_x_94) ;  /* 0x0000016000007945 */ /* 0x000fe20003800000 */
[----:B------:R-:W-:Y:S02]  /*5820*/  FSETP.NEU.AND P2, PT, R71, RZ, PT ;  /* 0x000000ff4700720b */ /* 0x000fe40003f4d000 */
[----:B------:R-:W-:Y:S02]  /*5830*/  CS2R R34, SRZ ;  /* 0x0000000000227805 */ /* 0x000fe4000001ff00 */
[----:B------:R-:W-:Y:S02]  /*5840*/  ISETP.NE.AND.EX P0, PT, RZ, UR57, PT, P0 ;  /* 0x00000039ff007c0c */ /* 0x000fe4000bf05300 */
[----:B------:R-:W-:Y:S02]  /*5850*/  CS2R R32, SRZ ;  /* 0x0000000000207805 */ /* 0x000fe4000001ff00 */
[----:B------:R-:W-:Y:S02]  /*5860*/  LOP3.LUT P1, RZ, R141, 0xff, RZ, 0xc0, !PT ;  /* 0x000000ff8dff7812 */ /* 0x000fe4000782c0ff */
[----:B------:R-:W-:Y:S02]  /*5870*/  CS2R R30, SRZ ;  /* 0x00000000001e7805 */ /* 0x000fe4000001ff00 */
[----:B------:R-:W-:Y:S02]  /*5880*/  SEL R0, RZ, 0xffffffff, P2 ;  /* 0xffffffffff007807 */ /* 0x000fe40001000000 */
[----:B------:R-:W-:Y:S02]  /*5890*/  CS2R R28, SRZ ;  /* 0x00000000001c7805 */ /* 0x000fe4000001ff00 */
[----:B------:R-:W-:Y:S02]  /*58a0*/  SEL R3, RZ, 0xffffffff, P0 ;  /* 0xffffffffff037807 */ /* 0x000fe40000000000 */
[----:B------:R-:W-:Y:S02]  /*58b0*/  CS2R R26, SRZ ;  /* 0x00000000001a7805 */ /* 0x000fe4000001ff00 */
[----:B------:R-:W-:Y:S02]  /*58c0*/  CS2R R24, SRZ ;  /* 0x0000000000187805 */ /* 0x000fe4000001ff00 */
[----:B------:R-:W-:Y:S02]  /*58d0*/  CS2R R18, SRZ ;  /* 0x0000000000127805 */ /* 0x000fe4000001ff00 */
[----:B------:R-:W-:Y:S02]  /*58e0*/  @P3 SEL R0, R3, R0, !P1 ;  /* 0x0000000003003207 */ /* 0x000fe40004800000 */
[----:B------:R-:W-:Y:S02]  /*58f0*/  CS2R R16, SRZ ;  /* 0x0000000000107805 */ /* 0x000fe4000001ff00 */
[----:B------:R-:W-:Y:S04]  /*5900*/  LOP3.LUT R0, R0, 0x1, RZ, 0xc0, !PT ;  /* 0x0000000100007812 */ /* 0x000fe800078ec0ff */
[----:B------:R-:W-:Y:S01]  /*5910*/  ISETP.NE.U32.AND P0, PT, R0, 0x1, PT ;  /* 0x000000010000780c */ /* 0x000fe20003f05070 */
[----:B------:R-:W-:Y:S01]  /*5920*/  @!UPT UIADD3 URZ, UPT, UPT, URZ, URZ, URZ ;  /* 0x000000fffffff290 */ /* 0x000fe2000fffe0ff */
[----:B------:R-:W-:Y:S11]  /*5930*/  @!P5 BRA `(.L_x_95) ;  /* 0x00000000000cd947 */ /* 0x000ff60003800000 */
[----:B------:R-:W-:Y:S04]  /*5940*/  SHF.L.U32 R3, R144, 0x1f, RZ ;  /* 0x0000001f90037819 */ /* 0x000fe800000006ff */
[----:B------:R-:W1:Y:S02]  /*5950*/  SYNCS.PHASECHK.TRANS64.TRYWAIT P1, [UR44+0x50], R3 ;  /* 0x00005003ff0075a7 */ /* 0x000e64000802112c */
[----:B-1----:R-:W-:Y:S05]  /*5960*/  @!P1 BRA `(.L_x_96) ;  /* 0x0000001c00749947 */ /* 0x002fea0003800000 */
.L_x_95:
[----:B------:R-:W-:Y:S05]  /*5970*/  BSYNC B0 ;  /* 0x0000000000007941 */ /* 0x000fea0003800000 */
.L_x_94:
[----:B------:R2:W3:Y:S01]  /*5980*/  @P0 LDS.128 R32, [R140+UR44+0x200] ;  /* 0x0002002c8c200984 */ /* 0x0004e20008000c00 */
[----:B------:R-:W-:Y:S01]  /*5990*/  UIADD3 UR4, UPT, UPT, UR44, 0x58, URZ ;  /* 0x000000582c047890 */ /* 0x000fe2000fffe0ff */
[----:B------:R-:W-:Y:S02]  /*59a0*/  LOP3.LUT R144, R144, 0x1, RZ, 0x3c, !PT ;  /* 0x0000000190907812 */ /* 0x000fe400078e3cff */
[----:B------:R2:W1:Y:S01]  /*59b0*/  @P0 LDS.128 R28, [R149+0x10] ;  /* 0x00001000951c0984 */ /* 0x0004620000000c00 */
[----:B------:R-:W-:Y:S03]  /*59c0*/  UPRMT UR4, UR61, 0x654, UR4 ;  /* 0x000006543d047896 */ /* 0x000fe60008000004 */
[----:B------:R2:W1:Y:S04]  /*59d0*/  @P0 LDS.128 R24, [R148+0x20] ;  /* 0x0000200094180984 */ /* 0x0004680000000c00 */
[----:B------:R2:W1:Y:S01]  /*59e0*/  @P0 LDS.128 R16, [R147+0x30] ;  /* 0x0000300093100984 */ /* 0x0004620000000c00 */
[----:B------:R-:W-:Y:S01]  /*59f0*/  @!PT LDS RZ, [RZ] ;  /* 0x00000000fffff984 */ /* 0x000fe20000000800 */
[----:B------:R-:W-:Y:S01]  /*5a00*/  @!PT LDS RZ, [RZ] ;  /* 0x00000000fffff984 */ /* 0x000fe20000000800 */
[----:B------:R-:W-:Y:S01]  /*5a10*/  @!PT LDS RZ, [RZ] ;  /* 0x00000000fffff984 */ /* 0x000fe20000000800 */
[----:B------:R-:W-:Y:S01]  /*5a20*/  @!PT LDS RZ, [RZ] ;  /* 0x00000000fffff984 */ /* 0x000fe20000000800 */
[----:B------:R5:W-:Y:S06]  /*5a30*/  MEMBAR.ALL.CTA ;  /* 0x0000000000007992 */ /* 0x000bec0000008000 */
[----:B-----5:R-:W5:Y:S02]  /*5a40*/  FENCE.VIEW.ASYNC.S ;  /* 0x00000000000073c6 */ /* 0x020f640000000000 */
[----:B-----5:R-:W-:Y:S01]  /*5a50*/  SYNCS.ARRIVE.TRANS64.RED.A1T0 RZ, [UR4], RZ ;  /* 0x000000ffffff79a7 */ /* 0x020fe20008100404 */
.L_x_93:
[----:B------:R-:W-:Y:S05]  /*5a60*/  BSYNC B1 ;  /* 0x0000000000017941 */ /* 0x000fea0003800000 */
.L_x_92:
[----:B-1----:R-:W-:Y:S04]  /*5a70*/  SHF.R.U32.HI R0, RZ, 0x15, R2 ;  /* 0x00000015ff007819 */ /* 0x002fe80000011602 */
[----:B------:R-:W-:Y:S01]  /*5a80*/  LOP3.LUT P0, RZ, R0, 0x3, R142, 0x48, !PT ;  /* 0x0000000300ff7812 */ /* 0x000fe2000780488e */
[----:B------:R-:W-:Y:S01]  /*5a90*/  @!UPT UIADD3 URZ, UPT, UPT, URZ, URZ, URZ ;  /* 0x000000fffffff290 */ /* 0x000fe2000fffe0ff */
[----:B------:R-:W-:Y:S11]  /*5aa0*/  @P4 BRA `(.L_x_97) ;  /* 0x0000000000084947 */ /* 0x000ff60003800000 */
[----:B------:R-:W1:Y:S02]  /*5ab0*/  SYNCS.PHASECHK.TRANS64.TRYWAIT P1, [R22+URZ+0x90], R4 ;  /* 0x00009004160075a7 */ /* 0x000e6400080211ff */
[----:B-1----:R-:W-:Y:S05]  /*5ac0*/  @!P1 BRA `(.L_x_98) ;  /* 0x0000001c00349947 */ /* 0x002fea0003800000 */
.L_x_97:
[----:B------:R-:W-:Y:S05]  /*5ad0*/  @!P0 BRA `(.L_x_99) ;  /* 0x0000000000408947 */ /* 0x000fea0003800000 */
[----:B------:R-:W1:Y:S01]  /*5ae0*/  LDCU.64 UR8, c[0x4][0x70] ;  /* 0x01000e00ff0877ac */ /* 0x000e620008000a00 */
[----:B------:R-:W-:Y:S01]  /*5af0*/  MOV R15, 0x0 ;  /* 0x00000000000f7802 */ /* 0x000fe20000000f00 */
[----:B------:R-:W-:Y:S02]  /*5b00*/  HFMA2 R12, -RZ, RZ, 0, 5.9604644775390625e-08 ;  /* 0x00000001ff0c7431 */ /* 0x000fe400000001ff */
[----:B------:R-:W-:Y:S02]  /*5b10*/  IMAD.MOV.U32 R8, RZ, RZ, 0x192 ;  /* 0x00000192ff087424 */ /* 0x000fe400078e00ff */
[----:B------:R-:W-:Y:S01]  /*5b20*/  IMAD.MOV.U32 R13, RZ, RZ, RZ ;  /* 0x000000ffff0d7224 */ /* 0x000fe200078e00ff */
[----:B------:R-:W5:Y:S01]  /*5b30*/  LDCU.64 UR6, c[0x4][0x78] ;  /* 0x01000f00ff0677ac */ /* 0x000f620008000a00 */
[----:B------:R-:W2:Y:S01]  /*5b40*/  LDC.64 R14, c[0x4][R15] ;  /* 0x010000000f0e7b82 */ /* 0x000ea20000000a00 */
[----:B------:R-:W3:Y:S01]  /*5b50*/  LDCU.64 UR4, c[0x4][0x10] ;  /* 0x01000200ff0477ac */ /* 0x000ee20008000a00 */
[----:B-1----:R-:W-:Y:S01]  /*5b60*/  MOV R5, UR9 ;  /* 0x0000000900057c02 */ /* 0x002fe20008000f00 */
[----:B------:R-:W-:Y:S01]  /*5b70*/  IMAD.U32 R4, RZ, RZ, UR8 ;  /* 0x00000008ff047e24 */ /* 0x000fe2000f8e00ff */
[----:B-----5:R-:W-:Y:S01]  /*5b80*/  MOV R7, UR7 ;  /* 0x0000000700077c02 */ /* 0x020fe20008000f00 */
[----:B------:R-:W-:Y:S01]  /*5b90*/  IMAD.U32 R6, RZ, RZ, UR6 ;  /* 0x00000006ff067e24 */ /* 0x000fe2000f8e00ff */
[----:B---3--:R-:W-:Y:S01]  /*5ba0*/  MOV R11, UR5 ;  /* 0x00000005000b7c02 */ /* 0x008fe20008000f00 */
[----:B------:R-:W-:Y:S02]  /*5bb0*/  IMAD.U32 R10, RZ, RZ, UR4 ;  /* 0x00000004ff0a7e24 */ /* 0x000fe4000f8e00ff */
[----:B------:R-:W-:Y:S07]  /*5bc0*/  LEPC R20, `(.L_x_99) ;  /* 0x000000001014794e */ /* 0x000fee0000000000 */
[----:B--2-4-:R-:W-:Y:S05]  /*5bd0*/  CALL.ABS.NOINC R14 ;  /* 0x000000000e007343 */ /* 0x014fea0003c00000 */
.L_x_99:
[----:B------:R-:W-:Y:S01]  /*5be0*/  LOP3.LUT P0, RZ, R131, 0x60, RZ, 0xc0, !PT ;  /* 0x0000006083ff7812 */ /* 0x000fe2000780c0ff */
[----:B------:R-:W-:Y:S05]  /*5bf0*/  WARPSYNC.ALL ;  /* 0x0000000000007948 */ /* 0x000fea0003800000 */
[----:B------:R-:W-:Y:S01]  /*5c00*/  R2UR UR4, R2 ;  /* 0x00000000020472ca */ /* 0x000fe200000e0000 */
[----:B------:R-:W-:Y:S01]  /*5c10*/  BSSY.RECONVERGENT B0, `(.L_x_100) ;  /* 0x0000120000007945 */ /* 0x000fe20003800200 */
[----:B---3--:R-:W-:Y:S02]  /*5c20*/  F2FP.F16.E4M3.UNPACK_B R2, R32 ;  /* 0x00000020ff02723e */ /* 0x008fe400020006ff */
[-C--:B------:R-:W-:Y:S02]  /*5c30*/  F2FP.F16.E4M3.UNPACK_B R21, R33.reuse ;  /* 0x00000021ff15723e */ /* 0x080fe400020006ff */
[----:B------:R-:W-:Y:S01]  /*5c40*/  F2FP.F16.E4M3.UNPACK_B R12, R28 ;  /* 0x0000001cff0c723e */ /* 0x000fe200020006ff */
[----:B------:R-:W-:Y:S01]  /*5c50*/  HADD2.F32 R0, -RZ, R2.H0_H0 ;  /* 0x20000002ff007230 */ /* 0x000fe20000004100 */
[----:B------:R-:W-:Y:S01]  /*5c60*/  F2FP.F16.E4M3.UNPACK_B R32, R32.H1 ;  /* 0x00000020ff20723e */ /* 0x000fe200030006ff */
[--C-:B------:R-:W-:Y:S01]  /*5c70*/  HADD2.F32 R73, -RZ, R21.reuse.H0_H0 ;  /* 0x20000015ff497230 */ /* 0x100fe20000004100 */
[----:B------:R-:W-:Y:S01]  /*5c80*/  F2FP.F16.E4M3.UNPACK_B R33, R33.H1 ;  /* 0x00000021ff21723e */ /* 0x000fe200030006ff */
[----:B------:R-:W-:Y:S01]  /*5c90*/  HADD2.F32 R74, -RZ, R21.H1_H1 ;  /* 0x30000015ff4a7230 */ /* 0x000fe20000004100 */
[-C--:B------:R-:W-:Y:S01]  /*5ca0*/  F2FP.F16.E4M3.UNPACK_B R20, R34.reuse ;  /* 0x00000022ff14723e */ /* 0x080fe200020006ff */
[--C-:B------:R-:W-:Y:S01]  /*5cb0*/  HADD2.F32 R3, -RZ, R32.reuse.H0_H0 ;  /* 0x20000020ff037230 */ /* 0x100fe20000004100 */
[----:B------:R-:W-:Y:S01]  /*5cc0*/  F2FP.F16.E4M3.UNPACK_B R15, R34.H1 ;  /* 0x00000022ff0f723e */ /* 0x000fe200030006ff */
[----:B------:R-:W-:Y:S01]  /*5cd0*/  HADD2.F32 R72, -RZ, R32.H1_H1 ;  /* 0x30000020ff487230 */ /* 0x000fe20000004100 */
[-C--:B------:R-:W-:Y:S01]  /*5ce0*/  F2FP.F16.E4M3.UNPACK_B R14, R35.reuse ;  /* 0x00000023ff0e723e */ /* 0x080fe200020006ff */
[--C-:B------:R-:W-:Y:S01]  /*5cf0*/  HADD2.F32 R75, -RZ, R33.reuse.H0_H0 ;  /* 0x20000021ff4b7230 */ /* 0x100fe20000004100 */
[----:B------:R-:W-:Y:S01]  /*5d00*/  F2FP.F16.E4M3.UNPACK_B R13, R35.H1 ;  /* 0x00000023ff0d723e */ /* 0x000fe200030006ff */
[----:B------:R-:W-:Y:S01]  /*5d10*/  HADD2.F32 R76, -RZ, R33.H1_H1 ;  /* 0x30000021ff4c7230 */ /* 0x000fe20000004100 */
[----:B------:R-:W-:Y:S01]  /*5d20*/  F2FP.F16.E4M3.UNPACK_B R28, R28.H1 ;  /* 0x0000001cff1c723e */ /* 0x000fe200030006ff */
[--C-:B------:R-:W-:Y:S01]  /*5d30*/  HADD2.F32 R77, -RZ, R20.reuse.H0_H0 ;  /* 0x20000014ff4d7230 */ /* 0x100fe20000004100 */
[-C--:B------:R-:W-:Y:S01]  /*5d40*/  F2FP.F16.E4M3.UNPACK_B R11, R29.reuse ;  /* 0x0000001dff0b723e */ /* 0x080fe200020006ff */
        /* <DEDUP_REMOVED lines=15> */
[----:B------:R-:W-:Y:S01]  /*5e40*/  R2UR UR5, R22 ;  /* 0x00000000160572ca */ /* 0x000fe200000e0000 */
        /* <DEDUP_REMOVED lines=29> */
[----:B------:R-:W-:Y:S01]  /*6020*/  IADD3 R68, PT, PT, R68, 0x1, RZ ;  /* 0x0000000144447810 */ /* 0x000fe20007ffe0ff */
[--C-:B------:R-:W-:Y:S02]  /*6030*/  HADD2.F32 R101, -RZ, R5.reuse.H0_H0 ;  /* 0x20000005ff657230 */ /* 0x100fe40000004100 */
[----:B------:R-:W-:Y:S02]  /*6040*/  HADD2.F32 R102, -RZ, R5.H1_H1 ;  /* 0x30000005ff667230 */ /* 0x000fe40000004100 */
[--C-:B------:R-:W-:Y:S02]  /*6050*/  HADD2.F32 R103, -RZ, R4.reuse.H0_H0 ;  /* 0x20000004ff677230 */ /* 0x100fe40000004100 */
[----:B------:R-:W-:Y:S02]  /*6060*/  HADD2.F32 R104, -RZ, R4.H1_H1 ;  /* 0x30000004ff687230 */ /* 0x000fe40000004100 */
[----:B------:R-:W1:Y:S01]  /*6070*/  LDTM.x64 R4, tmem[UR4] ;  /* 0x00000004000479ee */ /* 0x000e620008340000 */
[----:B------:R-:W-:Y:S01]  /*6080*/  NOP ;  /* 0x0000000000007918 */ /* 0x000fe20000000000 */
[----:B------:R-:W-:Y:S01]  /*6090*/  UIADD3 UR4, UPT, UPT, UR5, 0xb0, URZ ;  /* 0x000000b005047890 */ /* 0x000fe2000fffe0ff */
[----:B------:R-:W-:Y:S02]  /*60a0*/  HADD2.F32 R2, -RZ, R2.H1_H1 ;  /* 0x30000002ff027230 */ /* 0x000fe40000004100 */
[--C-:B------:R-:W-:Y:S01]  /*60b0*/  HADD2.F32 R105, -RZ, R106.reuse.H0_H0 ;  /* 0x2000006aff697230 */ /* 0x100fe20000004100 */
[----:B------:R-:W-:Y:S01]  /*60c0*/  UPRMT UR4, UR61, 0x654, UR4 ;  /* 0x000006543d047896 */ /* 0x000fe20008000004 */
[----:B------:R-:W-:Y:S02]  /*60d0*/  HADD2.F32 R106, -RZ, R106.H1_H1 ;  /* 0x3000006aff6a7230 */ /* 0x000fe40000004100 */
[--C-:B------:R-:W-:Y:S02]  /*60e0*/  HADD2.F32 R109, -RZ, R110.reuse.H0_H0 ;  /* 0x2000006eff6d7230 */ /* 0x100fe40000004100 */
[----:B------:R-:W-:Y:S02]  /*60f0*/  HADD2.F32 R110, -RZ, R110.H1_H1 ;  /* 0x3000006eff6e7230 */ /* 0x000fe40000004100 */
[--C-:B------:R-:W-:Y:S02]  /*6100*/  HADD2.F32 R113, -RZ, R114.reuse.H0_H0 ;  /* 0x20000072ff717230 */ /* 0x100fe40000004100 */
[----:B-1----:R-:W-:Y:S01]  /*6110*/  SYNCS.ARRIVE.TRANS64.RED.A1T0 RZ, [UR4], RZ ;  /* 0x000000ffffff79a7 */ /* 0x002fe20008100404 */
[----:B------:R-:W-:Y:S02]  /*6120*/  HADD2.F32 R114, -RZ, R114.H1_H1 ;  /* 0x30000072ff727230 */ /* 0x000fe40000004100 */
[--C-:B------:R-:W-:Y:S02]  /*6130*/  HADD2.F32 R117, -RZ, R118.reuse.H0_H0 ;  /* 0x20000076ff757230 */ /* 0x100fe40000004100 */
[----:B------:R-:W-:Y:S02]  /*6140*/  HADD2.F32 R118, -RZ, R118.H1_H1 ;  /* 0x30000076ff767230 */ /* 0x000fe40000004100 */
[--C-:B------:R-:W-:Y:S02]  /*6150*/  HADD2.F32 R121, -RZ, R122.reuse.H0_H0 ;  /* 0x2000007aff797230 */ /* 0x100fe40000004100 */
[C---:B----4-:R-:W-:Y:S01]  /*6160*/  FMUL R4, R70.reuse, R4 ;  /* 0x0000000446047220 */ /* 0x050fe20000400000 */
[C---:B------:R-:W-:Y:S01]  /*6170*/  FMUL R5, R70.reuse, R5 ;  /* 0x0000000546057220 */ /* 0x040fe20000400000 */
[C---:B------:R-:W-:Y:S01]  /*6180*/  FMUL R8, R70.reuse, R8 ;  /* 0x0000000846087220 */ /* 0x040fe20000400000 */
[C---:B------:R-:W-:Y:S01]  /*6190*/  FMUL R9, R70.reuse, R9 ;  /* 0x0000000946097220 */ /* 0x040fe20000400000 */
[C---:B------:R-:W-:Y:S01]  /*61a0*/  FFMA R4, R71.reuse, R0, R4 ;  /* 0x0000000047047223 */ /* 0x040fe20000000004 */
[C---:B------:R-:W-:Y:S01]  /*61b0*/  FFMA R5, R71.reuse, R2, R5 ;  /* 0x0000000247057223 */ /* 0x040fe20000000005 */
[C---:B------:R-:W-:Y:S01]  /*61c0*/  FMUL R12, R70.reuse, R12 ;  /* 0x0000000c460c7220 */ /* 0x040fe20000400000 */
[C---:B------:R-:W-:Y:S01]  /*61d0*/  FMUL R13, R70.reuse, R13 ;  /* 0x0000000d460d7220 */ /* 0x040fe20000400000 */
[C---:B------:R-:W-:Y:S01]  /*61e0*/  FMUL R16, R70.reuse, R16 ;  /* 0x0000001046107220 */ /* 0x040fe20000400000 */
[C---:B------:R-:W-:Y:S01]  /*61f0*/  FMUL R17, R70.reuse, R17 ;  /* 0x0000001146117220 */ /* 0x040fe20000400000 */
[C---:B------:R-:W-:Y:S01]  /*6200*/  FMUL R0, R70.reuse, R20 ;  /* 0x0000001446007220 */ /* 0x040fe20000400000 */
[C---:B------:R-:W-:Y:S01]  /*6210*/  FMUL R2, R70.reuse, R21 ;  /* 0x0000001546027220 */ /* 0x040fe20000400000 */
[C---:B------:R-:W-:Y:S01]  /*6220*/  FMUL R21, R70.reuse, R28 ;  /* 0x0000001c46157220 */ /* 0x040fe20000400000 */
[----:B------:R-:W-:Y:S02]  /*6230*/  HADD2.F32 R122, -RZ, R122.H1_H1 ;  /* 0x3000007aff7a7230 */ /* 0x000fe40000004100 */
[C---:B------:R-:W-:Y:S01]  /*6240*/  FMUL R6, R70.reuse, R6 ;  /* 0x0000000646067220 */ /* 0x040fe20000400000 */
[--C-:B------:R-:W-:Y:S02]  /*6250*/  HADD2.F32 R125, -RZ, R126.reuse.H0_H0 ;  /* 0x2000007eff7d7230 */ /* 0x100fe40000004100 */
[C---:B------:R-:W-:Y:S01]  /*6260*/  FMUL R7, R70.reuse, R7 ;  /* 0x0000000746077220 */ /* 0x040fe20000400000 */
[----:B------:R-:W-:Y:S02]  /*6270*/  HADD2.F32 R126, -RZ, R126.H1_H1 ;  /* 0x3000007eff7e7230 */ /* 0x000fe40000004100 */
[C---:B------:R-:W-:Y:S01]  /*6280*/  FFMA R6, R71.reuse, R3, R6 ;  /* 0x0000000347067223 */ /* 0x040fe20000000006 */
[C---:B------:R-:W-:Y:S01]  /*6290*/  FMUL R10, R70.reuse, R10 ;  /* 0x0000000a460a7220 */ /* 0x040fe20000400000 */
[C---:B------:R-:W-:Y:S01]  /*62a0*/  FFMA R7, R71.reuse, R72, R7 ;  /* 0x0000004847077223 */ /* 0x040fe20000000007 */
[C---:B------:R-:W-:Y:S01]  /*62b0*/  FFMA R8, R71.reuse, R73, R8 ;  /* 0x0000004947087223 */ /* 0x040fe20000000008 */
[C---:B------:R-:W-:Y:S01]  /*62c0*/  FFMA R9, R71.reuse, R74, R9 ;  /* 0x0000004a47097223 */ /* 0x040fe20000000009 */
[C---:B------:R-:W-:Y:S01]  /*62d0*/  FFMA R10, R71.reuse, R75, R10 ;  /* 0x0000004b470a7223 */ /* 0x040fe2000000000a */
[--C-:B------:R-:W-:Y:S02]  /*62e0*/  HADD2.F32 R74, -RZ, R129.reuse.H0_H0 ;  /* 0x20000081ff4a7230 */ /* 0x100fe40000004100 */
[C---:B------:R-:W-:Y:S01]  /*62f0*/  FMUL R11, R70.reuse, R11 ;  /* 0x0000000b460b7220 */ /* 0x040fe20000400000 */
[----:B------:R-:W-:Y:S02]  /*6300*/  HADD2.F32 R75, -RZ, R129.H1_H1 ;  /* 0x30000081ff4b7230 */ /* 0x000fe40000004100 */
[C---:B------:R-:W-:Y:S01]  /*6310*/  FMUL R14, R70.reuse, R14 ;  /* 0x0000000e460e7220 */ /* 0x040fe20000400000 */
[--C-:B------:R-:W-:Y:S02]  /*6320*/  HADD2.F32 R72, -RZ, R130.reuse.H0_H0 ;  /* 0x20000082ff487230 */ /* 0x100fe40000004100 */
[C---:B------:R-:W-:Y:S01]  /*6330*/  FFMA R11, R71.reuse, R76, R11 ;  /* 0x0000004c470b7223 */ /* 0x040fe2000000000b */
[C---:B------:R-:W-:Y:S01]  /*6340*/  FFMA R12, R71.reuse, R77, R12 ;  /* 0x0000004d470c7223 */ /* 0x040fe2000000000c */
[----:B------:R-:W-:Y:S01]  /*6350*/  FFMA R13, R71, R78, R13 ;  /* 0x0000004e470d7223 */ /* 0x000fe2000000000d */
[----:B------:R-:W-:Y:S01]  /*6360*/  F2FP.SATFINITE.E4M3.F32.PACK_AB_MERGE_C R76, R7, R6, RZ ;  /* 0x00000006074c723e */ /* 0x000fe200048070ff */
[----:B------:R-:W-:Y:S01]  /*6370*/  FFMA R14, R71, R79, R14 ;  /* 0x0000004f470e7223 */ /* 0x000fe2000000000e */
[----:B------:R-:W-:Y:S01]  /*6380*/  F2FP.SATFINITE.E4M3.F32.PACK_AB_MERGE_C R129, R11, R10, RZ ;  /* 0x0000000a0b81723e */ /* 0x000fe200048070ff */
[C---:B------:R-:W-:Y:S01]  /*6390*/  FMUL R7, R70.reuse, R24 ;  /* 0x0000001846077220 */ /* 0x040fe20000400000 */
[C---:B------:R-:W-:Y:S01]  /*63a0*/  FMUL R10, R70.reuse, R25 ;  /* 0x00000019460a7220 */ /* 0x040fe20000400000 */
[C---:B------:R-:W-:Y:S01]  /*63b0*/  FMUL R25, R70.reuse, R32 ;  /* 0x0000002046197220 */ /* 0x040fe20000400000 */
[----:B------:R-:W-:Y:S02]  /*63c0*/  HADD2.F32 R73, -RZ, R130.H1_H1 ;  /* 0x30000082ff497230 */ /* 0x000fe40000004100 */
[C---:B------:R-:W-:Y:S01]  /*63d0*/  FMUL R15, R70.reuse, R15 ;  /* 0x0000000f460f7220 */ /* 0x040fe20000400000 */
[C---:B------:R-:W-:Y:S01]  /*63e0*/  FMUL R18, R70.reuse, R18 ;  /* 0x0000001246127220 */ /* 0x040fe20000400000 */
[C---:B------:R-:W-:Y:S01]  /*63f0*/  FMUL R19, R70.reuse, R19 ;  /* 0x0000001346137220 */ /* 0x040fe20000400000 */
[C---:B------:R-:W-:Y:S01]  /*6400*/  FMUL R3, R70.reuse, R22 ;  /* 0x0000001646037220 */ /* 0x040fe20000400000 */
[C---:B------:R-:W-:Y:S01]  /*6410*/  FFMA R15, R71.reuse, R80, R15 ;  /* 0x00000050470f7223 */ /* 0x040fe2000000000f */
[C---:B------:R-:W-:Y:S01]  /*6420*/  FFMA R16, R71.reuse, R81, R16 ;  /* 0x0000005147107223 */ /* 0x040fe20000000010 */
[C---:B------:R-:W-:Y:S01]  /*6430*/  FFMA R17, R71.reuse, R82, R17 ;  /* 0x0000005247117223 */ /* 0x040fe20000000011 */
[C---:B------:R-:W-:Y:S01]  /*6440*/  FFMA R18, R71.reuse, R83, R18 ;  /* 0x0000005347127223 */ /* 0x040fe20000000012 */
        /* <DEDUP_REMOVED lines=16> */
[----:B------:R-:W-:Y:S01]  /*6550*/  FMUL R20, R70, R27 ;  /* 0x0000001b46147220 */ /* 0x000fe20000400000 */
[----:B------:R-:W-:Y:S01]  /*6560*/  F2FP.SATFINITE.E4M3.F32.PACK_AB_MERGE_C R3, R6, R3, RZ ;  /* 0x000000030603723e */ /* 0x000fe200048070ff */
[C---:B------:R-:W-:Y:S01]  /*6570*/  FMUL R23, R70.reuse, R30 ;  /* 0x0000001e46177220 */ /* 0x040fe20000400000 */
[C---:B------:R-:W-:Y:S01]  /*6580*/  FMUL R30, R70.reuse, R37 ;  /* 0x00000025461e7220 */ /* 0x040fe20000400000 */
[C---:B------:R-:W-:Y:S01]  /*6590*/  FFMA R20, R71.reuse, R92, R20 ;  /* 0x0000005c47147223 */ /* 0x040fe20000000014 */
[C---:B------:R-:W-:Y:S01]  /*65a0*/  FFMA R21, R71.reuse, R93, R21 ;  /* 0x0000005d47157223 */ /* 0x040fe20000000015 */
[C---:B------:R-:W-:Y:S01]  /*65b0*/  FFMA R22, R71.reuse, R94, R22 ;  /* 0x0000005e47167223 */ /* 0x040fe20000000016 */
[C---:B------:R-:W-:Y:S01]  /*65c0*/  FFMA R23, R71.reuse, R95, R23 ;  /* 0x0000005f47177223 */ /* 0x040fe20000000017 */
        /* <DEDUP_REMOVED lines=12> */
[----:B------:R-:W-:Y:S01]  /*6690*/  FMUL R38, R70, R45 ;  /* 0x0000002d46267220 */ /* 0x000fe20000400000 */
[C---:B------:R-:W-:Y:S01]  /*66a0*/  FFMA R28, R71.reuse, R100, R28 ;  /* 0x00000064471c7223 */ /* 0x040fe2000000001c */
[----:B------:R-:W-:Y:S01]  /*66b0*/  F2FP.SATFINITE.E4M3.F32.PACK_AB_MERGE_C R6, R22, R21, R6 ;  /* 0x000000151606723e */ /* 0x000fe20004807006 */
[C---:B------:R-:W-:Y:S01]  /*66c0*/  FFMA R29, R71.reuse, R101, R29 ;  /* 0x00000065471d7223 */ /* 0x040fe2000000001d */
[C---:B------:R-:W-:Y:S01]  /*66d0*/  FFMA R30, R71.reuse, R102, R30 ;  /* 0x00000066471e7223 */ /* 0x040fe2000000001e */
[----:B------:R-:W-:Y:S01]  /*66e0*/  FFMA R31, R71, R103, R31 ;  /* 0x00000067471f7223 */ /* 0x000fe2000000001f */
[C---:B------:R-:W-:Y:S01]  /*66f0*/  FMUL R45, R70.reuse, R52 ;  /* 0x00000034462d7220 */ /* 0x040fe20000400000 */
[C---:B------:R-:W-:Y:S01]  /*6700*/  FMUL R52, R70.reuse, R59 ;  /* 0x0000003b46347220 */ /* 0x040fe20000400000 */
[C---:B------:R-:W-:Y:S01]  /*6710*/  FMUL R59, R70.reuse, R66 ;  /* 0x00000042463b7220 */ /* 0x040fe20000400000 */
[----:B------:R-:W-:Y:S01]  /*6720*/  F2FP.SATFINITE.E4M3.F32.PACK_AB_MERGE_C R66, R13, R12, R14 ;  /* 0x0000000c0d42723e */ /* 0x000fe2000480700e */
[C---:B------:R-:W-:Y:S01]  /*6730*/  FMUL R32, R70.reuse, R39 ;  /* 0x0000002746207220 */ /* 0x040fe20000400000 */
[--C-:B------:R-:W-:Y:S02]  /*6740*/  HADD2.F32 R107, -RZ, R108.reuse.H0_H0 ;  /* 0x2000006cff6b7230 */ /* 0x100fe40000004100 */
[C---:B------:R-:W-:Y:S01]  /*6750*/  FMUL R35, R70.reuse, R42 ;  /* 0x0000002a46237220 */ /* 0x040fe20000400000 */
[----:B------:R-:W-:Y:S02]  /*6760*/  HADD2.F32 R108, -RZ, R108.H1_H1 ;  /* 0x3000006cff6c7230 */ /* 0x000fe40000004100 */
[C---:B------:R-:W-:Y:S01]  /*6770*/  FFMA R32, R71.reuse, R104, R32 ;  /* 0x0000006847207223 */ /* 0x040fe20000000020 */
[----:B------:R-:W-:Y:S01]  /*6780*/  FMUL R36, R70, R43 ;  /* 0x0000002b46247220 */ /* 0x000fe20000400000 */
[C---:B------:R-:W-:Y:S01]  /*6790*/  FFMA R33, R71.reuse, R105, R33 ;  /* 0x0000006947217223 */ /* 0x040fe20000000021 */
[C---:B------:R-:W-:Y:S01]  /*67a0*/  FFMA R34, R71.reuse, R106, R34 ;  /* 0x0000006a47227223 */ /* 0x040fe20000000022 */
[--C-:B------:R-:W-:Y:S01]  /*67b0*/  HADD2.F32 R111, -RZ, R112.reuse.H0_H0 ;  /* 0x20000070ff6f7230 */ /* 0x100fe20000004100 */
[----:B------:R-:W-:Y:S01]  /*67c0*/  F2FP.SATFINITE.E4M3.F32.PACK_AB_MERGE_C R32, R32, R31, RZ ;  /* 0x0000001f2020723e */ /* 0x000fe200048070ff */
[C---:B------:R-:W-:Y:S01]  /*67d0*/  FFMA R35, R71.reuse, R107, R35 ;  /* 0x0000006b47237223 */ /* 0x040fe20000000023 */
[----:B------:R-:W-:Y:S02]  /*67e0*/  HADD2.F32 R112, -RZ, R112.H1_H1 ;  /* 0x30000070ff707230 */ /* 0x000fe40000004100 */
[----:B------:R-:W-:Y:S01]  /*67f0*/  FMUL R39, R70, R46 ;  /* 0x0000002e46277220 */ /* 0x000fe20000400000 */
[----:B------:R-:W-:Y:S01]  /*6800*/  F2FP.SATFINITE.E4M3.F32.PACK_AB_MERGE_C R32, R30, R29, R32 ;  /* 0x0000001d1e20723e */ /* 0x000fe20004807020 */
[C---:B------:R-:W-:Y:S01]  /*6810*/  FFMA R36, R71.reuse, R108, R36 ;  /* 0x0000006c47247223 */ /* 0x040fe20000000024 */
[C---:B------:R-:W-:Y:S01]  /*6820*/  FMUL R40, R70.reuse, R47 ;  /* 0x0000002f46287220 */ /* 0x040fe20000400000 */
[C---:B------:R-:W-:Y:S01]  /*6830*/  FFMA R37, R71.reuse, R109, R37 ;  /* 0x0000006d47257223 */ /* 0x040fe20000000025 */
[C---:B------:R-:W-:Y:S01]  /*6840*/  FFMA R38, R71.reuse, R110, R38 ;  /* 0x0000006e47267223 */ /* 0x040fe20000000026 */
[C---:B------:R-:W-:Y:S01]  /*6850*/  FMUL R42, R70.reuse, R49 ;  /* 0x00000031462a7220 */ /* 0x040fe20000400000 */
[--C-:B------:R-:W-:Y:S02]  /*6860*/  HADD2.F32 R115, -RZ, R116.reuse.H0_H0 ;  /* 0x20000074ff737230 */ /* 0x100fe40000004100 */
[C---:B------:R-:W-:Y:S01]  /*6870*/  FFMA R39, R71.reuse, R111, R39 ;  /* 0x0000006f47277223 */ /* 0x040fe20000000027 */
[----:B------:R-:W-:Y:S02]  /*6880*/  HADD2.F32 R116, -RZ, R116.H1_H1 ;  /* 0x30000074ff747230 */ /* 0x000fe40000004100 */
[C---:B------:R-:W-:Y:S01]  /*6890*/  FMUL R43, R70.reuse, R50 ;  /* 0x00000032462b7220 */ /* 0x040fe20000400000 */
[C---:B------:R-:W-:Y:S01]  /*68a0*/  FFMA R40, R71.reuse, R112, R40 ;  /* 0x0000007047287223 */ /* 0x040fe20000000028 */
[C---:B------:R-:W-:Y:S01]  /*68b0*/  FMUL R44, R70.reuse, R51 ;  /* 0x00000033462c7220 */ /* 0x040fe20000400000 */
[C---:B------:R-:W-:Y:S01]  /*68c0*/  FFMA R41, R71.reuse, R113, R41 ;  /* 0x0000007147297223 */ /* 0x040fe20000000029 */
[C---:B------:R-:W-:Y:S01]  /*68d0*/  FMUL R50, R70.reuse, R57 ;  /* 0x0000003946327220 */ /* 0x040fe20000400000 */
[C---:B------:R-:W-:Y:S01]  /*68e0*/  FMUL R57, R70.reuse, R64 ;  /* 0x0000004046397220 */ /* 0x040fe20000400000 */
[----:B------:R-:W-:Y:S01]  /*68f0*/  FFMA R42, R71, R114, R42 ;  /* 0x00000072472a7223 */ /* 0x000fe2000000002a */
[C---:B------:R-:W-:Y:S01]  /*6900*/  FMUL R46, R70.reuse, R53 ;  /* 0x00000035462e7220 */ /* 0x040fe20000400000 */
[--C-:B------:R-:W-:Y:S01]  /*6910*/  HADD2.F32 R119, -RZ, R120.reuse.H0_H0 ;  /* 0x20000078ff777230 */ /* 0x100fe20000004100 */
[----:B------:R-:W-:Y:S01]  /*6920*/  F2FP.SATFINITE.E4M3.F32.PACK_AB_MERGE_C R64, R5, R4, R76 ;  /* 0x000000040540723e */ /* 0x000fe2000480704c */
[C---:B------:R-:W-:Y:S01]  /*6930*/  FMUL R51, R70.reuse, R58 ;  /* 0x0000003a46337220 */ /* 0x040fe20000400000 */
[C---:B------:R-:W-:Y:S01]  /*6940*/  FMUL R53, R70.reuse, R60 ;  /* 0x0000003c46357220 */ /* 0x040fe20000400000 */
[C---:B------:R-:W-:Y:S01]  /*6950*/  FFMA R43, R71.reuse, R115, R43 ;  /* 0x00000073472b7223 */ /* 0x040fe2000000002b */
[----:B------:R-:W-:Y:S02]  /*6960*/  HADD2.F32 R120, -RZ, R120.H1_H1 ;  /* 0x30000078ff787230 */ /* 0x000fe40000004100 */
[C---:B------:R-:W-:Y:S01]  /*6970*/  FMUL R47, R70.reuse, R54 ;  /* 0x00000036462f7220 */ /* 0x040fe20000400000 */
[C---:B------:R-:W-:Y:S01]  /*6980*/  FMUL R58, R70.reuse, R65 ;  /* 0x00000041463a7220 */ /* 0x040fe20000400000 */
[----:B------:R-:W-:Y:S01]  /*6990*/  FMUL R60, R70, R67 ;  /* 0x00000043463c7220 */ /* 0x000fe20000400000 */
[----:B------:R-:W-:Y:S01]  /*69a0*/  F2FP.SATFINITE.E4M3.F32.PACK_AB_MERGE_C R5, R20, R11, RZ ;  /* 0x0000000b1405723e */ /* 0x000fe200048070ff */
[----:B------:R-:W-:Y:S01]  /*69b0*/  FFMA R44, R71, R116, R44 ;  /* 0x00000074472c7223 */ /* 0x000fe2000000002c */
[C---:B------:R-:W-:Y:S01]  /*69c0*/  FMUL R48, R70.reuse, R55 ;  /* 0x0000003746307220 */ /* 0x040fe20000400000 */
[----:B------:R-:W-:Y:S01]  /*69d0*/  F2FP.SATFINITE.E4M3.F32.PACK_AB_MERGE_C R65, R9, R8, R129 ;  /* 0x000000080941723e */ /* 0x000fe20004807081 */
[----:B------:R-:W-:Y:S01]  /*69e0*/  FFMA R45, R71, R117, R45 ;  /* 0x00000075472d7223 */ /* 0x000fe2000000002d */
[----:B------:R-:W-:Y:S01]  /*69f0*/  F2FP.SATFINITE.E4M3.F32.PACK_AB_MERGE_C R67, R17, R16, R18 ;  /* 0x000000101143723e */ /* 0x000fe20004807012 */
[----:B------:R-:W-:Y:S01]  /*6a00*/  FMUL R49, R70, R56 ;  /* 0x0000003846317220 */ /* 0x000fe20000400000 */
[C---:B------:R-:W-:Y:S01]  /*6a10*/  FFMA R46, R71.reuse, R118, R46 ;  /* 0x00000076472e7223 */ /* 0x040fe2000000002e */
[--C-:B------:R-:W-:Y:S02]  /*6a20*/  HADD2.F32 R123, -RZ, R124.reuse.H0_H0 ;  /* 0x2000007cff7b7230 */ /* 0x100fe40000004100 */
[C---:B------:R-:W-:Y:S01]  /*6a30*/  FFMA R47, R71.reuse, R119, R47 ;  /* 0x00000077472f7223 */ /* 0x040fe2000000002f */
[----:B------:R1:W-:Y:S01]  /*6a40*/  STS.128 [R140+UR44+0x2200], R64 ;  /* 0x002200408c007988 */ /* 0x0003e20008000c2c */
[----:B------:R-:W-:Y:S01]  /*6a50*/  HADD2.F32 R124, -RZ, R124.H1_H1 ;  /* 0x3000007cff7c7230 */ /* 0x000fe20000004100 */
[----:B------:R-:W-:Y:S01]  /*6a60*/  F2FP.SATFINITE.E4M3.F32.PACK_AB_MERGE_C R5, R10, R7, R5 ;  /* 0x000000070a05723e */ /* 0x000fe20004807005 */
[C---:B------:R-:W-:Y:S01]  /*6a70*/  FFMA R48, R71.reuse, R120, R48 ;  /* 0x0000007847307223 */ /* 0x040fe20000000030 */
[----:B------:R-:W-:Y:S01]  /*6a80*/  F2FP.SATFINITE.E4M3.F32.PACK_AB_MERGE_C R7, R28, R27, RZ ;  /* 0x0000001b1c07723e */ /* 0x000fe200048070ff */
        /* <DEDUP_REMOVED lines=8> */
[----:B------:R-:W-:Y:S01]  /*6b10*/  FMUL R56, R70, R63 ;  /* 0x0000003f46387220 */ /* 0x000fe20000400000 */
[----:B------:R-:W-:Y:S01]  /*6b20*/  F2FP.SATFINITE.E4M3.F32.PACK_AB_MERGE_C R4, R2, R0, R3 ;  /* 0x000000000204723e */ /* 0x000fe20004807003 */
[C---:B------:R-:W-:Y:S01]  /*6b30*/  FFMA R53, R71.reuse, R125, R53 ;  /* 0x0000007d47357223 */ /* 0x040fe20000000035 */
[----:B------:R-:W-:Y:S01]  /*6b40*/  F2FP.SATFINITE.E4M3.F32.PACK_AB_MERGE_C R7, R26, R25, R7 ;  /* 0x000000191a07723e */ /* 0x000fe20004807007 */
[C---:B------:R-:W-:Y:S01]  /*6b50*/  FFMA R54, R71.reuse, R126, R54 ;  /* 0x0000007e47367223 */ /* 0x040fe20000000036 */
[C---:B------:R-:W-:Y:S01]  /*6b60*/  FFMA R55, R71.reuse, R127, R55 ;  /* 0x0000007f47377223 */ /* 0x040fe20000000037 */
[----:B------:R-:W-:Y:S01]  /*6b70*/  F2FP.SATFINITE.E4M3.F32.PACK_AB_MERGE_C R35, R36, R35, RZ ;  /* 0x000000232423723e */ /* 0x000fe200048070ff */
[C---:B------:R-:W-:Y:S01]  /*6b80*/  FFMA R56, R71.reuse, R128, R56 ;  /* 0x0000008047387223 */ /* 0x040fe20000000038 */
[----:B------:R1:W-:Y:S01]  /*6b90*/  STS.128 [R149+0x2010], R4 ;  /* 0x0020100495007388 */ /* 0x0003e20000000c00 */
[----:B------:R-:W-:Y:S01]  /*6ba0*/  F2FP.SATFINITE.E4M3.F32.PACK_AB_MERGE_C R39, R40, R39, RZ ;  /* 0x000000272827723e */ /* 0x000fe200048070ff */
[C---:B------:R-:W-:Y:S01]  /*6bb0*/  FFMA R57, R71.reuse, R72, R57 ;  /* 0x0000004847397223 */ /* 0x040fe20000000039 */
[----:B------:R-:W-:Y:S01]  /*6bc0*/  F2FP.SATFINITE.E4M3.F32.PACK_AB_MERGE_C R43, R44, R43, RZ ;  /* 0x0000002b2c2b723e */ /* 0x000fe200048070ff */
[C---:B------:R-:W-:Y:S01]  /*6bd0*/  FFMA R58, R71.reuse, R73, R58 ;  /* 0x00000049473a7223 */ /* 0x040fe2000000003a */
[C---:B------:R-:W-:Y:S01]  /*6be0*/  FFMA R59, R71.reuse, R74, R59 ;  /* 0x0000004a473b7223 */ /* 0x040fe2000000003b */
[----:B------:R-:W-:Y:S01]  /*6bf0*/  F2FP.SATFINITE.E4M3.F32.PACK_AB_MERGE_C R33, R34, R33, R35 ;  /* 0x000000212221723e */ /* 0x000fe20004807023 */
[----:B------:R-:W-:Y:S01]  /*6c00*/  FFMA R60, R71, R75, R60 ;  /* 0x0000004b473c7223 */ /* 0x000fe2000000003c */
[----:B------:R-:W-:Y:S02]  /*6c10*/  F2FP.SATFINITE.E4M3.F32.PACK_AB_MERGE_C R34, R38, R37, R39 ;  /* 0x000000252622723e */ /* 0x000fe40004807027 */
[----:B------:R-:W-:Y:S02]  /*6c20*/  F2FP.SATFINITE.E4M3.F32.PACK_AB_MERGE_C R35, R42, R41, R43 ;  /* 0x000000292a23723e */ /* 0x000fe4000480702b */
[----:B------:R-:W-:Y:S02]  /*6c30*/  F2FP.SATFINITE.E4M3.F32.PACK_AB_MERGE_C R51, R52, R51, RZ ;  /* 0x000000333433723e */ /* 0x000fe400048070ff */
[----:B------:R-:W-:Y:S01]  /*6c40*/  F2FP.SATFINITE.E4M3.F32.PACK_AB_MERGE_C R48, R48, R47, RZ ;  /* 0x0000002f3030723e */ /* 0x000fe200048070ff */
[----:B------:R1:W-:Y:S01]  /*6c50*/  STS.128 [R148+0x2020], R32 ;  /* 0x0020202094007388 */ /* 0x0003e20000000c00 */
[----:B------:R-:W-:Y:S02]  /*6c60*/  F2FP.SATFINITE.E4M3.F32.PACK_AB_MERGE_C R55, R56, R55, RZ ;  /* 0x000000373837723e */ /* 0x000fe400048070ff */
[----:B------:R-:W-:Y:S02]  /*6c70*/  F2FP.SATFINITE.E4M3.F32.PACK_AB_MERGE_C R59, R60, R59, RZ ;  /* 0x0000003b3c3b723e */ /* 0x000fe400048070ff */
[----:B------:R-:W-:Y:S02]  /*6c80*/  F2FP.SATFINITE.E4M3.F32.PACK_AB_MERGE_C R49, R50, R49, R51 ;  /* 0x000000313231723e */ /* 0x000fe40004807033 */
[----:B------:R-:W-:Y:S02]  /*6c90*/  F2FP.SATFINITE.E4M3.F32.PACK_AB_MERGE_C R48, R46, R45, R48 ;  /* 0x0000002d2e30723e */ /* 0x000fe40004807030 */
[----:B------:R-:W-:Y:S02]  /*6ca0*/  F2FP.SATFINITE.E4M3.F32.PACK_AB_MERGE_C R50, R54, R53, R55 ;  /* 0x000000353632723e */ /* 0x000fe40004807037 */
[----:B------:R-:W-:Y:S05]  /*6cb0*/  F2FP.SATFINITE.E4M3.F32.PACK_AB_MERGE_C R51, R58, R57, R59 ;  /* 0x000000393a33723e */ /* 0x000fea000480703b */
[----:B------:R1:W-:Y:S01]  /*6cc0*/  STS.128 [R147+0x2030], R48 ;  /* 0x0020303093007388 */ /* 0x0003e20000000c00 */
[----:B------:R-:W-:Y:S01]  /*6cd0*/  @!PT LDS RZ, [RZ] ;  /* 0x00000000fffff984 */ /* 0x000fe20000000800 */
[----:B------:R-:W-:Y:S01]  /*6ce0*/  @!PT LDS RZ, [RZ] ;  /* 0x00000000fffff984 */ /* 0x000fe20000000800 */
[----:B------:R-:W-:Y:S01]  /*6cf0*/  @!PT LDS RZ, [RZ] ;  /* 0x00000000fffff984 */ /* 0x000fe20000000800 */
[----:B------:R-:W-:Y:S01]  /*6d00*/  @!PT LDS RZ, [RZ] ;  /* 0x00000000fffff984 */ /* 0x000fe20000000800 */
[----:B------:R3:W-:Y:S07]  /*6d10*/  MEMBAR.ALL.CTA ;  /* 0x0000000000007992 */ /* 0x0007ee0000008000 */
[----:B---3--:R-:W3:Y:S02]  /*6d20*/  FENCE.VIEW.ASYNC.S ;  /* 0x00000000000073c6 */ /* 0x008ee40000000000 */
[----:B---3--:R-:W-:Y:S06]  /*6d30*/  BAR.SYNC.DEFER_BLOCKING 0x1, 0x80 ;  /* 0x0042000000007b1d */ /* 0x008fec0000010000 */
[----:B------:R-:W-:Y:S05]  /*6d40*/  @P0 BRA `(.L_x_101) ;  /* 0x0000000000300947 */ /* 0x000fea0003800000 */
[----:B------:R-:W-:Y:S02]  /*6d50*/  UIADD3 UR4, UPT, UPT, UR44, 0x2200, URZ ;  /* 0x000022002c047890 */ /* 0x000fe4000fffe0ff */
[----:B------:R-:W-:Y:S02]  /*6d60*/  USHF.L.U32 UR9, UR45, 0x6, URZ ;  /* 0x000000062d097899 */ /* 0x000fe400080006ff */
[----:B------:R-:W-:Y:S02]  /*6d70*/  USHF.L.U32 UR10, UR46, 0x7, URZ ;  /* 0x000000072e0a7899 */ /* 0x000fe400080006ff */
[----:B------:R-:W-:Y:S01]  /*6d80*/  MOV R150, UR4 ;  /* 0x0000000400967c02 */ /* 0x000fe20008000f00 */
[----:B------:R-:W-:Y:S01]  /*6d90*/  UIADD3 UR4, UP0, UPT, UR62, 0x680, URZ ;  /* 0x000006803e047890 */ /* 0x000fe2000ff1e0ff */
[----:B------:R-:W-:Y:S02]  /*6da0*/  UMOV UR11, UR36 ;  /* 0x00000024000b7c82 */ /* 0x000fe40008000000 */
[----:B------:R-:W-:Y:S01]  /*6db0*/  R2UR UR8, R150 ;  /* 0x00000000960872ca */ /* 0x000fe200000e0000 */
[----:B------:R-:W-:Y:S11]  /*6dc0*/  UIADD3.X UR5, UPT, UPT, URZ, UR63, URZ, UP0, !UPT ;  /* 0x0000003fff057290 */ /* 0x000ff600087fe4ff */
[----:B------:R-:W-:Y:S01]  /*6dd0*/  @!UPT UIADD3 URZ, UPT, UPT, URZ, URZ, URZ ;  /* 0x000000fffffff290 */ /* 0x000fe2000fffe0ff */
[----:B------:R3:W-:Y:S01]  /*6de0*/  UTMASTG.3D [UR8], [UR4] ;  /* 0x00000008040073b5 */ /* 0x0007e20008010000 */
[----:B------:R0:W-:Y:S01]  /*6df0*/  UTMACMDFLUSH ;  /* 0x00000000000079b7 */ /* 0x0001e20000000000 */
[----:B---3--:R-:W-:Y:S04]  /*6e00*/  DEPBAR.LE SB0, 0x0 ;  /* 0x000080000000791a */ /* 0x008fe80000000000 */
.L_x_101:
[----:B------:R-:W-:Y:S05]  /*6e10*/  BSYNC.RECONVERGENT B0 ;  /* 0x0000000000007941 */ /* 0x000fea0003800200 */
.L_x_100:
[----:B------:R-:W-:Y:S01]  /*6e20*/  BAR.SYNC.DEFER_BLOCKING 0x1, 0x80 ;  /* 0x0042000000007b1d */ /* 0x000fe20000010000 */
[----:B------:R-:W-:Y:S01]  /*6e30*/  ISETP.NE.AND P0, PT, R143, 0x2, PT ;  /* 0x000000028f00780c */ /* 0x000fe20003f05270 */
[----:B------:R-:W-:Y:S01]  /*6e40*/  UISETP.NE.AND UP0, UPT, UR47, URZ, UPT ;  /* 0x000000ff2f00728c */ /* 0x000fe2000bf05270 */
[----:B------:R-:W-:Y:S01]  /*6e50*/  ISETP.NE.AND P1, PT, R68, 0x4, PT ;  /* 0x000000044400780c */ /* 0x000fe20003f25270 */
[----:B------:R-:W-:Y:S01]  /*6e60*/  UIADD3 UR45, UPT, UPT, UR37, UR55, URZ ;  /* 0x00000037252d7290 */ /* 0x000fe2000fffe0ff */
[----:B------:R-:W-:Y:S01]  /*6e70*/  SEL R2, RZ, 0x1, P0 ;  /* 0x00000001ff027807 */ /* 0x000fe20000000000 */
[----:B------:R-:W-:Y:S01]  /*6e80*/  UIADD3 UR46, UPT, UPT, UR38, UR58, URZ ;  /* 0x0000003a262e7290 */ /* 0x000fe2000fffe0ff */
[----:B------:R-:W-:Y:S02]  /*6e90*/  SEL R0, RZ, 0x1, P1 ;  /* 0x00000001ff007807 */ /* 0x000fe40000800000 */
[----:B------:R-:W-:Y:S02]  /*6ea0*/  LOP3.LUT R145, R145, R2, RZ, 0x3c, !PT ;  /* 0x0000000291917212 */ /* 0x000fe400078e3cff */
[----:B------:R-:W-:Y:S02]  /*6eb0*/  LOP3.LUT R146, R146, R0, RZ, 0x3c, !PT ;  /* 0x0000000092927212 */ /* 0x000fe400078e3cff */
[----:B------:R-:W-:Y:S02]  /*6ec0*/  SEL R143, R143, RZ, P0 ;  /* 0x000000ff8f8f7207 */ /* 0x000fe40000000000 */
[----:B------:R-:W-:Y:S01]  /*6ed0*/  SEL R68, R68, RZ, P1 ;  /* 0x000000ff44447207 */ /* 0x000fe20000800000 */
[----:B------:R-:W-:Y:S01]  /*6ee0*/  UMOV UR36, UR54 ;  /* 0x0000003600247c82 */ /* 0x000fe20008000000 */
[----:B------:R-:W-:Y:S05]  /*6ef0*/  BRA.U UP0, `(.L_x_102) ;  /* 0xffffffdd00187547 */ /* 0x000fea000b83ffff */
[----:B------:R-:W-:Y:S05]  /*6f00*/  EXIT ;  /* 0x000000000000794d */ /* 0x000fea0003800000 */
.L_x_24:
[----:B-1----:R1:W2:Y:S02]  /*6f10*/  SYNCS.PHASECHK.TRANS64.TRYWAIT P0, [R0+URZ+0xe0], R2 ;  /* 0x0000e002000075a7 */ /* 0x0022a400080011ff */
[----:B--2---:R-:W-:Y:S05]  /*6f20*/  @!P0 NANOSLEEP.SYNCS 0x989680 ;  /* 0x009896800000895d */ /* 0x004fea0003900000 */
[----:B------:R-:W2:Y:S02]  /*6f30*/  @!P0 SYNCS.PHASECHK.TRANS64 P0, [R0+URZ+0xe0], R2 ;  /* 0x0000e002000085a7 */ /* 0x000ea400080010ff */
[----:B--2---:R-:W-:Y:S05]  /*6f40*/  @!P0 BRA `(.L_x_24) ;  /* 0xfffffffc00f08947 */ /* 0x004fea000383ffff */
[----:B------:R-:W-:Y:S05]  /*6f50*/  BRA `(.L_x_103) ;  /* 0xffffffa800347947 */ /* 0x000fea000383ffff */
.L_x_27:
[----:B-1----:R-:W-:-:S07]  /*6f60*/  MOV R0, UR33 ;  /* 0x0000002100007c02 */ /* 0x002fce0008000f00 */
.L_x_104:
[----:B-1----:R1:W2:Y:S02]  /*6f70*/  SYNCS.PHASECHK.TRANS64.TRYWAIT P0, [R0+URZ+0x28], R3 ;  /* 0x00002803000075a7 */ /* 0x0022a400080011ff */
[----:B--2---:R-:W-:Y:S05]  /*6f80*/  @!P0 NANOSLEEP.SYNCS 0x989680 ;  /* 0x009896800000895d */ /* 0x004fea0003900000 */
[----:B------:R-:W2:Y:S02]  /*6f90*/  @!P0 SYNCS.PHASECHK.TRANS64 P0, [R0+URZ+0x28], R3 ;  /* 0x00002803000085a7 */ /* 0x000ea400080010ff */
[----:B--2---:R-:W-:Y:S05]  /*6fa0*/  @!P0 BRA `(.L_x_104) ;  /* 0xfffffffc00f08947 */ /* 0x004fea000383ffff */
[----:B------:R-:W-:Y:S05]  /*6fb0*/  BRA `(.L_x_26) ;  /* 0xffffffa800747947 */ /* 0x000fea000383ffff */
.L_x_34:
[----:B-1----:R-:W-:-:S07]  /*6fc0*/  MOV R0, UR17 ;  /* 0x0000001100007c02 */ /* 0x002fce0008000f00 */
.L_x_105:
[----:B-1----:R1:W2:Y:S02]  /*6fd0*/  SYNCS.PHASECHK.TRANS64.TRYWAIT P0, [R0+URZ+0x28], R3 ;  /* 0x00002803000075a7 */ /* 0x0022a400080011ff */
[----:B--2---:R-:W-:Y:S05]  /*6fe0*/  @!P0 NANOSLEEP.SYNCS 0x989680 ;  /* 0x009896800000895d */ /* 0x004fea0003900000 */
[----:B------:R-:W2:Y:S02]  /*6ff0*/  @!P0 SYNCS.PHASECHK.TRANS64 P0, [R0+URZ+0x28], R3 ;  /* 0x00002803000085a7 */ /* 0x000ea400080010ff */
[----:B--2---:R-:W-:Y:S05]  /*7000*/  @!P0 BRA `(.L_x_105) ;  /* 0xfffffffc00f08947 */ /* 0x004fea000383ffff */
[----:B------:R-:W-:Y:S05]  /*7010*/  BRA `(.L_x_33) ;  /* 0xffffffac00307947 */ /* 0x000fea000383ffff */
.L_x_39:
[----:B-1----:R1:W2:Y:S02]  /*7020*/  SYNCS.PHASECHK.TRANS64.TRYWAIT P0, [R3+URZ+0x70], R0 ;  /* 0x00007000030075a7 */ /* 0x0022a400080011ff */
[----:B--2---:R-:W-:Y:S05]  /*7030*/  @!P0 NANOSLEEP.SYNCS 0x989680 ;  /* 0x009896800000895d */ /* 0x004fea0003900000 */
[----:B------:R-:W2:Y:S02]  /*7040*/  @!P0 SYNCS.PHASECHK.TRANS64 P0, [R3+URZ+0x70], R0 ;  /* 0x00007000030085a7 */ /* 0x000ea400080010ff */
[----:B--2---:R-:W-:Y:S05]  /*7050*/  @!P0 BRA `(.L_x_39) ;  /* 0xfffffffc00f08947 */ /* 0x004fea000383ffff */
[----:B------:R-:W-:Y:S05]  /*7060*/  BRA `(.L_x_106) ;  /* 0xffffffac00d07947 */ /* 0x000fea000383ffff */
.L_x_43:
[----:B------:R-:W-:-:S07]  /*7070*/  MOV R0, UR4 ;  /* 0x0000000400007c02 */ /* 0x000fce0008000f00 */
.L_x_107:
[----:B-1----:R1:W2:Y:S02]  /*7080*/  SYNCS.PHASECHK.TRANS64.TRYWAIT P0, [R0+URZ], R2 ;  /* 0x00000002000075a7 */ /* 0x0022a400080011ff */
[----:B--2---:R-:W-:Y:S05]  /*7090*/  @!P0 NANOSLEEP.SYNCS 0x989680 ;  /* 0x009896800000895d */ /* 0x004fea0003900000 */
[----:B------:R-:W2:Y:S02]  /*70a0*/  @!P0 SYNCS.PHASECHK.TRANS64 P0, [R0+URZ], R2 ;  /* 0x00000002000085a7 */ /* 0x000ea400080010ff */
[----:B--2---:R-:W-:Y:S05]  /*70b0*/  @!P0 BRA `(.L_x_107) ;  /* 0xfffffffc00f08947 */ /* 0x004fea000383ffff */
[----:B------:R-:W-:Y:S05]  /*70c0*/  BRA `(.L_x_108) ;  /* 0xffffffb400747947 */ /* 0x000fea000383ffff */
.L_x_44:
[----:B------:R-:W-:-:S07]  /*70d0*/  MOV R0, UR5 ;  /* 0x0000000500007c02 */ /* 0x000fce0008000f00 */
.L_x_109:
[----:B-1----:R1:W2:Y:S02]  /*70e0*/  SYNCS.PHASECHK.TRANS64.TRYWAIT P0, [R0+URZ], R3 ;  /* 0x00000003000075a7 */ /* 0x0022a400080011ff */
[----:B--2---:R-:W-:Y:S05]  /*70f0*/  @!P0 NANOSLEEP.SYNCS 0x989680 ;  /* 0x009896800000895d */ /* 0x004fea0003900000 */
[----:B------:R-:W2:Y:S02]  /*7100*/  @!P0 SYNCS.PHASECHK.TRANS64 P0, [R0+URZ], R3 ;  /* 0x00000003000085a7 */ /* 0x000ea400080010ff */
[----:B--2---:R-:W-:Y:S05]  /*7110*/  @!P0 BRA `(.L_x_109) ;  /* 0xfffffffc00f08947 */ /* 0x004fea000383ffff */
[----:B------:R-:W-:Y:S05]  /*7120*/  BRA `(.L_x_110) ;  /* 0xffffffb400807947 */ /* 0x000fea000383ffff */
.L_x_45:
[----:B------:R-:W-:-:S07]  /*7130*/  MOV R0, UR5 ;  /* 0x0000000500007c02 */ /* 0x000fce0008000f00 */
.L_x_111:
[----:B-1----:R1:W2:Y:S02]  /*7140*/  SYNCS.PHASECHK.TRANS64.TRYWAIT P0, [R0+URZ], R3 ;  /* 0x00000003000075a7 */ /* 0x0022a400080011ff */
[----:B--2---:R-:W-:Y:S05]  /*7150*/  @!P0 NANOSLEEP.SYNCS 0x989680 ;  /* 0x009896800000895d */ /* 0x004fea0003900000 */
[----:B------:R-:W2:Y:S02]  /*7160*/  @!P0 SYNCS.PHASECHK.TRANS64 P0, [R0+URZ], R3 ;  /* 0x00000003000085a7 */ /* 0x000ea400080010ff */
[----:B--2---:R-:W-:Y:S05]  /*7170*/  @!P0 BRA `(.L_x_111) ;  /* 0xfffffffc00f08947 */ /* 0x004fea000383ffff */
[----:B------:R-:W-:Y:S05]  /*7180*/  BRA `(.L_x_112) ;  /* 0xffffffb4008c7947 */ /* 0x000fea000383ffff */
.L_x_46:
[----:B------:R-:W-:-:S07]  /*7190*/  MOV R0, UR5 ;  /* 0x0000000500007c02 */ /* 0x000fce0008000f00 */
.L_x_113:
[----:B-1----:R1:W2:Y:S02]  /*71a0*/  SYNCS.PHASECHK.TRANS64.TRYWAIT P0, [R0+URZ], R3 ;  /* 0x00000003000075a7 */ /* 0x0022a400080011ff */
[----:B--2---:R-:W-:Y:S05]  /*71b0*/  @!P0 NANOSLEEP.SYNCS 0x989680 ;  /* 0x009896800000895d */ /* 0x004fea0003900000 */
[----:B------:R-:W2:Y:S02]  /*71c0*/  @!P0 SYNCS.PHASECHK.TRANS64 P0, [R0+URZ], R3 ;  /* 0x00000003000085a7 */ /* 0x000ea400080010ff */
[----:B--2---:R-:W-:Y:S05]  /*71d0*/  @!P0 BRA `(.L_x_113) ;  /* 0xfffffffc00f08947 */ /* 0x004fea000383ffff */
[----:B------:R-:W-:Y:S05]  /*71e0*/  BRA `(.L_x_114) ;  /* 0xffffffb400987947 */ /* 0x000fea000383ffff */
.L_x_49:
[----:B-1----:R1:W2:Y:S02]  /*71f0*/  SYNCS.PHASECHK.TRANS64.TRYWAIT P0, [R2+URZ+0xd0], R4 ;  /* 0x0000d004020075a7 */ /* 0x0022a400080011ff */
[----:B--2---:R-:W-:Y:S05]  /*7200*/  @!P0 NANOSLEEP.SYNCS 0x989680 ;  /* 0x009896800000895d */ /* 0x004fea0003900000 */
[----:B------:R-:W2:Y:S02]  /*7210*/  @!P0 SYNCS.PHASECHK.TRANS64 P0, [R2+URZ+0xd0], R4 ;  /* 0x0000d004020085a7 */ /* 0x000ea400080010ff */
[----:B--2---:R-:W-:Y:S05]  /*7220*/  @!P0 BRA `(.L_x_49) ;  /* 0xfffffffc00f08947 */ /* 0x004fea000383ffff */
[----:B------:R-:W-:Y:S05]  /*7230*/  BRA `(.L_x_115) ;  /* 0xffffffb400f47947 */ /* 0x000fea000383ffff */
.L_x_50:
[----:B------:R-:W-:-:S07]  /*7240*/  MOV R2, UR4 ;  /* 0x0000000400027c02 */ /* 0x000fce0008000f00 */
.L_x_116:
[----:B-1----:R1:W2:Y:S02]  /*7250*/  SYNCS.PHASECHK.TRANS64.TRYWAIT P0, [R2+URZ+0x80], R5 ;  /* 0x00008005020075a7 */ /* 0x0022a400080011ff */
[----:B--2---:R-:W-:Y:S05]  /*7260*/  @!P0 NANOSLEEP.SYNCS 0x989680 ;  /* 0x009896800000895d */ /* 0x004fea0003900000 */
[----:B------:R-:W2:Y:S02]  /*7270*/  @!P0 SYNCS.PHASECHK.TRANS64 P0, [R2+URZ+0x80], R5 ;  /* 0x00008005020085a7 */ /* 0x000ea400080010ff */
[----:B--2---:R-:W-:Y:S05]  /*7280*/  @!P0 BRA `(.L_x_116) ;  /* 0xfffffffc00f08947 */ /* 0x004fea000383ffff */
[----:B------:R-:W-:Y:S05]  /*7290*/  BRA `(.L_x_117) ;  /* 0xffffffb800047947 */ /* 0x000fea000383ffff */
.L_x_51:
[----:B-1----:R1:W2:Y:S02]  /*72a0*/  SYNCS.PHASECHK.TRANS64.TRYWAIT P1, [R2+URZ+0x70], R4 ;  /* 0x00007004020075a7 */ /* 0x0022a400080211ff */
[----:B--2---:R-:W-:Y:S05]  /*72b0*/  @!P1 NANOSLEEP.SYNCS 0x989680 ;  /* 0x009896800000995d */ /* 0x004fea0003900000 */
[----:B------:R-:W2:Y:S02]  /*72c0*/  @!P1 SYNCS.PHASECHK.TRANS64 P1, [R2+URZ+0x70], R4 ;  /* 0x00007004020095a7 */ /* 0x000ea400080210ff */
[----:B--2---:R-:W-:Y:S05]  /*72d0*/  @!P1 BRA `(.L_x_51) ;  /* 0xfffffffc00f09947 */ /* 0x004fea000383ffff */
[----:B------:R-:W-:Y:S05]  /*72e0*/  BRA `(.L_x_118) ;  /* 0xffffffb800347947 */ /* 0x000fea000383ffff */
.L_x_54:
[----:B------:R-:W-:-:S07]  /*72f0*/  MOV R0, UR4 ;  /* 0x0000000400007c02 */ /* 0x000fce0008000f00 */
.L_x_119:
[----:B-1----:R1:W2:Y:S02]  /*7300*/  SYNCS.PHASECHK.TRANS64.TRYWAIT P0, [R0+URZ+0x80], R2 ;  /* 0x00008002000075a7 */ /* 0x0022a400080011ff */
[----:B--2---:R-:W-:Y:S05]  /*7310*/  @!P0 NANOSLEEP.SYNCS 0x989680 ;  /* 0x009896800000895d */ /* 0x004fea0003900000 */
[----:B------:R-:W2:Y:S02]  /*7320*/  @!P0 SYNCS.PHASECHK.TRANS64 P0, [R0+URZ+0x80], R2 ;  /* 0x00008002000085a7 */ /* 0x000ea400080010ff */
[----:B--2---:R-:W-:Y:S05]  /*7330*/  @!P0 BRA `(.L_x_119) ;  /* 0xfffffffc00f08947 */ /* 0x004fea000383ffff */
[----:B------:R-:W-:Y:S05]  /*7340*/  BRA `(.L_x_53) ;  /* 0xffffffb800887947 */ /* 0x000fea000383ffff */
.L_x_61:
[----:B-1----:R1:W2:Y:S02]  /*7350*/  SYNCS.PHASECHK.TRANS64.TRYWAIT P1, [R0+URZ+0x70], R2 ;  /* 0x00007002000075a7 */ /* 0x0022a400080211ff */
[----:B--2---:R-:W-:Y:S05]  /*7360*/  @!P1 NANOSLEEP.SYNCS 0x989680 ;  /* 0x009896800000995d */ /* 0x004fea0003900000 */
[----:B------:R-:W2:Y:S02]  /*7370*/  @!P1 SYNCS.PHASECHK.TRANS64 P1, [R0+URZ+0x70], R2 ;  /* 0x00007002000095a7 */ /* 0x000ea400080210ff */
[----:B--2---:R-:W-:Y:S05]  /*7380*/  @!P1 BRA `(.L_x_61) ;  /* 0xfffffffc00f09947 */ /* 0x004fea000383ffff */
[----:B------:R-:W-:Y:S05]  /*7390*/  BRA `(.L_x_120) ;  /* 0xffffffbc00ec7947 */ /* 0x000fea000383ffff */
.L_x_62:
[----:B------:R-:W-:-:S07]  /*73a0*/  MOV R2, UR22 ;  /* 0x0000001600027c02 */ /* 0x000fce0008000f00 */
.L_x_121:
[----:B-1----:R1:W2:Y:S02]  /*73b0*/  SYNCS.PHASECHK.TRANS64.TRYWAIT P0, [R2+URZ+0xb0], R0 ;  /* 0x0000b000020075a7 */ /* 0x0022a400080011ff */
[----:B--2---:R-:W-:Y:S05]  /*73c0*/  @!P0 NANOSLEEP.SYNCS 0x989680 ;  /* 0x009896800000895d */ /* 0x004fea0003900000 */
[----:B------:R-:W2:Y:S02]  /*73d0*/  @!P0 SYNCS.PHASECHK.TRANS64 P0, [R2+URZ+0xb0], R0 ;  /* 0x0000b000020085a7 */ /* 0x000ea400080010ff */
[----:B--2---:R-:W-:Y:S05]  /*73e0*/  @!P0 BRA `(.L_x_121) ;  /* 0xfffffffc00f08947 */ /* 0x004fea000383ffff */
[----:B------:R-:W-:Y:S05]  /*73f0*/  BRA `(.L_x_122) ;  /* 0xffffffc000247947 */ /* 0x000fea000383ffff */
.L_x_65:
[----:B------:R-:W-:Y:S07]  /*7400*/  MOV R0, UR5 ;  /* 0x0000000500007c02 */ /* 0x000fee0008000f00 */
.L_x_123:
[----:B-1----:R1:W2:Y:S02]  /*7410*/  SYNCS.PHASECHK.TRANS64.TRYWAIT P0, [R0+URZ], R2 ;  /* 0x00000002000075a7 */ /* 0x0022a400080011ff */
[----:B--2---:R-:W-:Y:S05]  /*7420*/  @!P0 NANOSLEEP.SYNCS 0x989680 ;  /* 0x009896800000895d */ /* 0x004fea0003900000 */
[----:B------:R-:W2:Y:S02]  /*7430*/  @!P0 SYNCS.PHASECHK.TRANS64 P0, [R0+URZ], R2 ;  /* 0x00000002000085a7 */ /* 0x000ea400080010ff */
[----:B--2---:R-:W-:Y:S05]  /*7440*/  @!P0 BRA `(.L_x_123) ;  /* 0xfffffffc00f08947 */ /* 0x004fea000383ffff */
[----:B------:R-:W-:Y:S05]  /*7450*/  BRA `(.L_x_64) ;  /* 0xffffffc000407947 */ /* 0x000fea000383ffff */
.L_x_68:
[----:B------:R-:W-:-:S07]  /*7460*/  MOV R0, UR4 ;  /* 0x0000000400007c02 */ /* 0x000fce0008000f00 */
.L_x_124:
[----:B--2---:R2:W4:Y:S02]  /*7470*/  SYNCS.PHASECHK.TRANS64.TRYWAIT P0, [R0+URZ], R2 ;  /* 0x00000002000075a7 */ /* 0x00452400080011ff */
[----:B----4-:R-:W-:Y:S05]  /*7480*/  @!P0 NANOSLEEP.SYNCS 0x989680 ;  /* 0x009896800000895d */ /* 0x010fea0003900000 */
[----:B------:R-:W4:Y:S02]  /*7490*/  @!P0 SYNCS.PHASECHK.TRANS64 P0, [R0+URZ], R2 ;  /* 0x00000002000085a7 */ /* 0x000f2400080010ff */
[----:B----4-:R-:W-:Y:S05]  /*74a0*/  @!P0 BRA `(.L_x_124) ;  /* 0xfffffffc00f08947 */ /* 0x010fea000383ffff */
[----:B------:R-:W-:Y:S05]  /*74b0*/  BRA `(.L_x_125) ;  /* 0xffffffc000f47947 */ /* 0x000fea000383ffff */
.L_x_69:
[----:B------:R-:W-:-:S07]  /*74c0*/  MOV R0, UR5 ;  /* 0x0000000500007c02 */ /* 0x000fce0008000f00 */
.L_x_126:
[----:B-1----:R1:W2:Y:S02]  /*74d0*/  SYNCS.PHASECHK.TRANS64.TRYWAIT P0, [R0+URZ], R3 ;  /* 0x00000003000075a7 */ /* 0x0022a400080011ff */
[----:B--2---:R-:W-:Y:S05]  /*74e0*/  @!P0 NANOSLEEP.SYNCS 0x989680 ;  /* 0x009896800000895d */ /* 0x004fea0003900000 */
[----:B------:R-:W2:Y:S02]  /*74f0*/  @!P0 SYNCS.PHASECHK.TRANS64 P0, [R0+URZ], R3 ;  /* 0x00000003000085a7 */ /* 0x000ea400080010ff */
[----:B--2---:R-:W-:Y:S05]  /*7500*/  @!P0 BRA `(.L_x_126) ;  /* 0xfffffffc00f08947 */ /* 0x004fea000383ffff */
[----:B------:R-:W-:Y:S05]  /*7510*/  BRA `(.L_x_127) ;  /* 0xffffffc400007947 */ /* 0x000fea000383ffff */
.L_x_70:
[----:B------:R-:W-:-:S07]  /*7520*/  MOV R0, UR5 ;  /* 0x0000000500007c02 */ /* 0x000fce0008000f00 */
.L_x_128:
[----:B-1----:R1:W2:Y:S02]  /*7530*/  SYNCS.PHASECHK.TRANS64.TRYWAIT P0, [R0+URZ], R3 ;  /* 0x00000003000075a7 */ /* 0x0022a400080011ff */
[----:B--2---:R-:W-:Y:S05]  /*7540*/  @!P0 NANOSLEEP.SYNCS 0x989680 ;  /* 0x009896800000895d */ /* 0x004fea0003900000 */
[----:B------:R-:W2:Y:S02]  /*7550*/  @!P0 SYNCS.PHASECHK.TRANS64 P0, [R0+URZ], R3 ;  /* 0x00000003000085a7 */ /* 0x000ea400080010ff */
[----:B--2---:R-:W-:Y:S05]  /*7560*/  @!P0 BRA `(.L_x_128) ;  /* 0xfffffffc00f08947 */ /* 0x004fea000383ffff */
[----:B------:R-:W-:Y:S05]  /*7570*/  BRA `(.L_x_129) ;  /* 0xffffffc4000c7947 */ /* 0x000fea000383ffff */
.L_x_71:
[----:B-1----:R-:W-:-:S07]  /*7580*/  MOV R0, UR4 ;  /* 0x0000000400007c02 */ /* 0x002fce0008000f00 */
.L_x_130:
[----:B-1----:R1:W2:Y:S02]  /*7590*/  SYNCS.PHASECHK.TRANS64.TRYWAIT P0, [R0+URZ], R2 ;  /* 0x00000002000075a7 */ /* 0x0022a400080011ff */
[----:B--2---:R-:W-:Y:S05]  /*75a0*/  @!P0 NANOSLEEP.SYNCS 0x989680 ;  /* 0x009896800000895d */ /* 0x004fea0003900000 */
[----:B------:R-:W2:Y:S02]  /*75b0*/  @!P0 SYNCS.PHASECHK.TRANS64 P0, [R0+URZ], R2 ;  /* 0x00000002000085a7 */ /* 0x000ea400080010ff */
[----:B--2---:R-:W-:Y:S05]  /*75c0*/  @!P0 BRA `(.L_x_130) ;  /* 0xfffffffc00f08947 */ /* 0x004fea000383ffff */
[----:B------:R-:W-:Y:S05]  /*75d0*/  BRA `(.L_x_131) ;  /* 0xffffffc400187947 */ /* 0x000fea000383ffff */
.L_x_76:
[----:B--2---:R2:W3:Y:S02]  /*75e0*/  SYNCS.PHASECHK.TRANS64.TRYWAIT P0, [R7+URZ+0x70], R0 ;  /* 0x00007000070075a7 */ /* 0x0044e400080011ff */
[----:B---3--:R-:W-:Y:S05]  /*75f0*/  @!P0 NANOSLEEP.SYNCS 0x989680 ;  /* 0x009896800000895d */ /* 0x008fea0003900000 */
[----:B------:R-:W3:Y:S02]  /*7600*/  @!P0 SYNCS.PHASECHK.TRANS64 P0, [R7+URZ+0x70], R0 ;  /* 0x00007000070085a7 */ /* 0x000ee400080010ff */
[----:B---3--:R-:W-:Y:S05]  /*7610*/  @!P0 BRA `(.L_x_76) ;  /* 0xfffffffc00f08947 */ /* 0x008fea000383ffff */
[----:B------:R-:W-:Y:S05]  /*7620*/  BRA `(.L_x_132) ;  /* 0xffffffc8002c7947 */ /* 0x000fea000383ffff */
.L_x_79:
[----:B-1----:R-:W-:Y:S07]  /*7630*/  MOV R0, UR17 ;  /* 0x0000001100007c02 */ /* 0x002fee0008000f00 */
.L_x_133:
[----:B-1----:R1:W2:Y:S02]  /*7640*/  SYNCS.PHASECHK.TRANS64.TRYWAIT P2, [R0+URZ+0x68], R7 ;  /* 0x00006807000075a7 */ /* 0x0022a400080411ff */
[----:B--2---:R-:W-:Y:S05]  /*7650*/  @!P2 NANOSLEEP.SYNCS 0x989680 ;  /* 0x009896800000a95d */ /* 0x004fea0003900000 */
[----:B------:R-:W2:Y:S02]  /*7660*/  @!P2 SYNCS.PHASECHK.TRANS64 P2, [R0+URZ+0x68], R7 ;  /* 0x000068070000a5a7 */ /* 0x000ea400080410ff */
[----:B--2---:R-:W-:Y:S05]  /*7670*/  @!P2 BRA `(.L_x_133) ;  /* 0xfffffffc00f0a947 */ /* 0x004fea000383ffff */
[----:B------:R-:W-:Y:S05]  /*7680*/  BRA `(.L_x_78) ;  /* 0xffffffcc008c7947 */ /* 0x000fea000383ffff */
.L_x_82:
[----:B-1----:R-:W-:Y:S07]  /*7690*/  MOV R0, UR17 ;  /* 0x0000001100007c02 */ /* 0x002fee0008000f00 */
.L_x_134:
[----:B-1----:R1:W2:Y:S02]  /*76a0*/  SYNCS.PHASECHK.TRANS64.TRYWAIT P0, [R0+URZ+0x58], R6 ;  /* 0x00005806000075a7 */ /* 0x0022a400080011ff */
[----:B--2---:R-:W-:Y:S05]  /*76b0*/  @!P0 NANOSLEEP.SYNCS 0x989680 ;  /* 0x009896800000895d */ /* 0x004fea0003900000 */
[----:B------:R-:W2:Y:S02]  /*76c0*/  @!P0 SYNCS.PHASECHK.TRANS64 P0, [R0+URZ+0x58], R6 ;  /* 0x00005806000085a7 */ /* 0x000ea400080010ff */
[----:B--2---:R-:W-:Y:S05]  /*76d0*/  @!P0 BRA `(.L_x_134) ;  /* 0xfffffffc00f08947 */ /* 0x004fea000383ffff */
[----:B------:R-:W-:Y:S05]  /*76e0*/  BRA `(.L_x_135) ;  /* 0xffffffcc00dc7947 */ /* 0x000fea000383ffff */
.L_x_85:
[----:B---3--:R3:W4:Y:S02]  /*76f0*/  SYNCS.PHASECHK.TRANS64.TRYWAIT P0, [R3+URZ+0x70], R0 ;  /* 0x00007000030075a7 */ /* 0x00872400080011ff */
[----:B----4-:R-:W-:Y:S05]  /*7700*/  @!P0 NANOSLEEP.SYNCS 0x989680 ;  /* 0x009896800000895d */ /* 0x010fea0003900000 */
[----:B------:R-:W4:Y:S02]  /*7710*/  @!P0 SYNCS.PHASECHK.TRANS64 P0, [R3+URZ+0x70], R0 ;  /* 0x00007000030085a7 */ /* 0x000f2400080010ff */
[----:B----4-:R-:W-:Y:S05]  /*7720*/  @!P0 BRA `(.L_x_85) ;  /* 0xfffffffc00f08947 */ /* 0x010fea000383ffff */
[----:B------:R-:W-:Y:S05]  /*7730*/  BRA `(.L_x_136) ;  /* 0xffffffd4001c7947 */ /* 0x000fea000383ffff */
.L_x_96:
[----:B-1----:R-:W-:Y:S04]  /*7740*/  MOV R0, UR44 ;  /* 0x0000002c00007c02 */ /* 0x002fe80008000f00 */
[----:B------:R1:W2:Y:S03]  /*7750*/  SYNCS.PHASECHK.TRANS64.TRYWAIT P1, [R0+URZ+0x50], R3 ;  /* 0x00005003000075a7 */ /* 0x0002a600080211ff */
[----:B--2---:R-:W-:Y:S05]  /*7760*/  @!P1 NANOSLEEP.SYNCS 0x989680 ;  /* 0x009896800000995d */ /* 0x004fea0003900000 */
[----:B------:R-:W2:Y:S02]  /*7770*/  @!P1 SYNCS.PHASECHK.TRANS64 P1, [R0+URZ+0x50], R3 ;  /* 0x00005003000095a7 */ /* 0x000ea400080210ff */
[----:B--2---:R-:W-:Y:S05]  /*7780*/  @!P1 BRA `(.L_x_96) ;  /* 0xfffffffc00ec9947 */ /* 0x004fea000383ffff */
[----:B------:R-:W-:Y:S05]  /*7790*/  BRA `(.L_x_95) ;  /* 0xffffffe000747947 */ /* 0x000fea000383ffff */
.L_x_98:
[----:B------:R1:W1:Y:S02]  /*77a0*/  SYNCS.PHASECHK.TRANS64.TRYWAIT P1, [R22+URZ+0x90], R4 ;  /* 0x00009004160075a7 */ /* 0x00026400080211ff */
[----:B-1----:R-:W-:Y:S05]  /*77b0*/  @!P1 NANOSLEEP.SYNCS 0x989680 ;  /* 0x009896800000995d */ /* 0x002fea0003900000 */
[----:B------:R-:W1:Y:S02]  /*77c0*/  @!P1 SYNCS.PHASECHK.TRANS64 P1, [R22+URZ+0x90], R4 ;  /* 0x00009004160095a7 */ /* 0x000e6400080210ff */
[----:B-1----:R-:W-:Y:S05]  /*77d0*/  @!P1 BRA `(.L_x_98) ;  /* 0xfffffffc00f09947 */ /* 0x002fea000383ffff */
[----:B------:R-:W-:Y:S05]  /*77e0*/  BRA `(.L_x_97) ;  /* 0xffffffe000b87947 */ /* 0x000fea000383ffff */
        .weak           $__internal_0_$__cuda_sm10x_tcgen05_guardrail_trap_col_being_dealloced_not_returned_by_alloc
        .type           $__internal_0_$__cuda_sm10x_tcgen05_guardrail_trap_col_being_dealloced_not_returned_by_alloc,@function
        .size           $__internal_0_$__cuda_sm10x_tcgen05_guardrail_trap_col_being_dealloced_not_returned_by_alloc,($__internal_1_$__cuda_sm10x_tcgen05_guardrail_trap_phase_invalid_during_alloc - $__internal_0_$__cuda_sm10x_tcgen05_guardrail_trap_col_being_dealloced_not_returned_by_alloc)
$__internal_0_$__cuda_sm10x_tcgen05_guardrail_trap_col_being_dealloced_not_returned_by_alloc:
[----:B------:R-:W-:Y:S05]  /*77f0*/  BPT.TRAP 0x1 ;  /* 0x000000040000795c */ /* 0x000fea0000300000 */
[----:B------:R-:W-:-:S04]  /*7800*/  HFMA2 R3, -RZ, RZ, 0, 0 ;  /* 0x00000000ff037431 */ /* 0x000fc800000001ff */
[----:B------:R-:W-:Y:S05]  /*7810*/  RET.REL.NODEC R2 `(_ZN7cutlass13device_kernelINS_4gemm6kernel13GemmUniversalIN4cute5tupleIJiiiiEEENS1_10collective13CollectiveMmaINS1_35MainloopSm100TmaUmmaWarpSpecializedILi5ELi2ELi4ENS5_IJNS4_1CILi1EEENSA_ILi2EEESB_EEEEENS5_IJNSA_ILi128EEENSA_ILi64EEESG_EEENS_12float_e4m3_tENS5_IJlSB_lEEESI_SJ_NS4_8TiledMMAINS4_8MMA_AtomIJNS4_10MMA_TraitsINS4_19SM100_MMA_F8F6F4_SSEJSI_SI_fSF_SG_NS4_17integral_constantINS4_4UMMA5MajorELSQ_0EEESR_NSO_INSP_7ScaleInELSS_0EEEST_EEEEEENS4_6LayoutINS5_IJSB_SB_SB_EEENS5_IJNSA_ILi0EEESY_SY_EEEEENS5_IJNS4_10UnderscoreES11_S11_EEEEENS4_23SM90_TMA_LOAD_MULTICASTENS4_14ComposedLayoutINS4_7SwizzleILi2ELi4ELi3EEENS4_18smem_ptr_flag_bitsILi8EEENSW_INS5_IJNSA_ILi8EEESG_EEENS5_IJSG_SB_EEEEEEEvNS4_8identityENS4_13SM90_TMA_LOADES1E_vS1F_EENS_8epilogue10collective18CollectiveEpilogueINS1I_23Sm100TmaWarpSpecializedILi1ELi1ELi64ELb0ELb0EEEJSH_NS5_IJNSW_ISF_SB_EENSW_ISG_SB_EEEEESI_SJ_SI_SJ_NS1I_6fusion15FusionCallbacksIS1M_NS1Q_17LinearCombinationISI_fSI_fLNS_15FloatRoundStyleE2EEESH_S1P_JEEENS4_5SM1004TMEM4LOAD26SM100_TMEM_LOAD_32dp32b64xES1G_S1E_NS4_39AutoVectorizingCopyWithAssumedAlignmentILi128EEENS4_14SM90_TMA_STOREES1E_S21_S21_EEEvvEEEEvNT_6ParamsE) ;  /* 0xffffff8402f87950 */ /* 0x000fea0003c3ffff */
        .weak           $__internal_1_$__cuda_sm10x_tcgen05_guardrail_trap_phase_invalid_during_alloc
        .type           $__internal_1_$__cuda_sm10x_tcgen05_guardrail_trap_phase_invalid_during_alloc,@function
        .size           $__internal_1_$__cuda_sm10x_tcgen05_guardrail_trap_phase_invalid_during_alloc,($__internal_2_$__cuda_sm10x_tcgen05_guardrail_trap_unallocated_columns_being_dealloced - $__internal_1_$__cuda_sm10x_tcgen05_guardrail_trap_phase_invalid_during_alloc)
$__internal_1_$__cuda_sm10x_tcgen05_guardrail_trap_phase_invalid_during_alloc:
[----:B------:R-:W-:Y:S05]  /*7820*/  BPT.TRAP 0x1 ;  /* 0x000000040000795c */ /* 0x000fea0000300000 */
[----:B------:R-:W-:-:S04]  /*7830*/  MOV R5, 0x0 ;  /* 0x0000000000057802 */ /* 0x000fc80000000f00 */
[----:B------:R-:W-:Y:S05]  /*7840*/  RET.REL.NODEC R4 `(_ZN7cutlass13device_kernelINS_4gemm6kernel13GemmUniversalIN4cute5tupleIJiiiiEEENS1_10collective13CollectiveMmaINS1_35MainloopSm100TmaUmmaWarpSpecializedILi5ELi2ELi4ENS5_IJNS4_1CILi1EEENSA_ILi2EEESB_EEEEENS5_IJNSA_ILi128EEENSA_ILi64EEESG_EEENS_12float_e4m3_tENS5_IJlSB_lEEESI_SJ_NS4_8TiledMMAINS4_8MMA_AtomIJNS4_10MMA_TraitsINS4_19SM100_MMA_F8F6F4_SSEJSI_SI_fSF_SG_NS4_17integral_constantINS4_4UMMA5MajorELSQ_0EEESR_NSO_INSP_7ScaleInELSS_0EEEST_EEEEEENS4_6LayoutINS5_IJSB_SB_SB_EEENS5_IJNSA_ILi0EEESY_SY_EEEEENS5_IJNS4_10UnderscoreES11_S11_EEEEENS4_23SM90_TMA_LOAD_MULTICASTENS4_14ComposedLayoutINS4_7SwizzleILi2ELi4ELi3EEENS4_18smem_ptr_flag_bitsILi8EEENSW_INS5_IJNSA_ILi8EEESG_EEENS5_IJSG_SB_EEEEEEEvNS4_8identityENS4_13SM90_TMA_LOADES1E_vS1F_EENS_8epilogue10collective18CollectiveEpilogueINS1I_23Sm100TmaWarpSpecializedILi1ELi1ELi64ELb0ELb0EEEJSH_NS5_IJNSW_ISF_SB_EENSW_ISG_SB_EEEEESI_SJ_SI_SJ_NS1I_6fusion15FusionCallbacksIS1M_NS1Q_17LinearCombinationISI_fSI_fLNS_15FloatRoundStyleE2EEESH_S1P_JEEENS4_5SM1004TMEM4LOAD26SM100_TMEM_LOAD_32dp32b64xES1G_S1E_NS4_39AutoVectorizingCopyWithAssumedAlignmentILi128EEENS4_14SM90_TMA_STOREES1E_S21_S21_EEEvvEEEEvNT_6ParamsE) ;  /* 0xffffff8404ec7950 */ /* 0x000fea0003c3ffff */
        .weak           $__internal_2_$__cuda_sm10x_tcgen05_guardrail_trap_unallocated_columns_being_dealloced
        .type           $__internal_2_$__cuda_sm10x_tcgen05_guardrail_trap_unallocated_columns_being_dealloced,@function
        .size           $__internal_2_$__cuda_sm10x_tcgen05_guardrail_trap_unallocated_columns_being_dealloced,(.L_x_138 - $__internal_2_$__cuda_sm10x_tcgen05_guardrail_trap_unallocated_columns_being_dealloced)
$__internal_2_$__cuda_sm10x_tcgen05_guardrail_trap_unallocated_columns_being_dealloced:
[----:B------:R-:W-:Y:S05]  /*7850*/  BPT.TRAP 0x1 ;  /* 0x000000040000795c */ /* 0x000fea0000300000 */
[----:B------:R-:W-:-:S04]  /*7860*/  HFMA2 R3, -RZ, RZ, 0, 0 ;  /* 0x00000000ff037431 */ /* 0x000fc800000001ff */
[----:B------:R-:W-:Y:S05]  /*7870*/  RET.REL.NODEC R2 `(_ZN7cutlass13device_kernelINS_4gemm6kernel13GemmUniversalIN4cute5tupleIJiiiiEEENS1_10collective13CollectiveMmaINS1_35MainloopSm100TmaUmmaWarpSpecializedILi5ELi2ELi4ENS5_IJNS4_1CILi1EEENSA_ILi2EEESB_EEEEENS5_IJNSA_ILi128EEENSA_ILi64EEESG_EEENS_12float_e4m3_tENS5_IJlSB_lEEESI_SJ_NS4_8TiledMMAINS4_8MMA_AtomIJNS4_10MMA_TraitsINS4_19SM100_MMA_F8F6F4_SSEJSI_SI_fSF_SG_NS4_17integral_constantINS4_4UMMA5MajorELSQ_0EEESR_NSO_INSP_7ScaleInELSS_0EEEST_EEEEEENS4_6LayoutINS5_IJSB_SB_SB_EEENS5_IJNSA_ILi0EEESY_SY_EEEEENS5_IJNS4_10UnderscoreES11_S11_EEEEENS4_23SM90_TMA_LOAD_MULTICASTENS4_14ComposedLayoutINS4_7SwizzleILi2ELi4ELi3EEENS4_18smem_ptr_flag_bitsILi8EEENSW_INS5_IJNSA_ILi8EEESG_EEENS5_IJSG_SB_EEEEEEEvNS4_8identityENS4_13SM90_TMA_LOADES1E_vS1F_EENS_8epilogue10collective18CollectiveEpilogueINS1I_23Sm100TmaWarpSpecializedILi1ELi1ELi64ELb0ELb0EEEJSH_NS5_IJNSW_ISF_SB_EENSW_ISG_SB_EEEEESI_SJ_SI_SJ_NS1I_6fusion15FusionCallbacksIS1M_NS1Q_17LinearCombinationISI_fSI_fLNS_15FloatRoundStyleE2EEESH_S1P_JEEENS4_5SM1004TMEM4LOAD26SM100_TMEM_LOAD_32dp32b64xES1G_S1E_NS4_39AutoVectorizingCopyWithAssumedAlignmentILi128EEENS4_14SM90_TMA_STOREES1E_S21_S21_EEEvvEEEEvNT_6ParamsE) ;  /* 0xffffff8402e07950 */ /* 0x000fea0003c3ffff */
.L_x_137:
[----:B------:R-:W-:-:S00]  /*7880*/  BRA `(.L_x_137) ;  /* 0xfffffffc00fc7947 */ /* 0x000fc0000383ffff */
[----:B------:R-:W-:-:S00]  /*7890*/  NOP ;  /* 0x0000000000007918 */ /* 0x000fc00000000000 */
        /* <DEDUP_REMOVED lines=14> */
.L_x_138:


//--------------------- .nv.global.init           --------------------------
	.section	.nv.global.init,"aw",@progbits
.nv.global.init:
	.type		$str$27,@object
	.size		$str$27,($str$28 - $str$27)
$str$27:
        /*0000*/ 	.byte	0x28, 0x61, 0x64, 0x64, 0x72, 0x65, 0x73, 0x73, 0x20, 0x26, 0x20, 0x6d, 0x61, 0x73, 0x6b, 0x29
        /*0010*/ 	.byte	0x20, 0x3d, 0x3d, 0x20, 0x30, 0x00
	.type		$str$28,@object
	.size		$str$28,($str$26 - $str$28)
$str$28:
        /*0016*/ 	.byte	0x2f, 0x74, 0x6d, 0x70, 0x2f, 0x63, 0x75, 0x74, 0x6c, 0x61, 0x73, 0x73, 0x5f, 0x73, 0x77, 0x65
        /*0026*/ 	.byte	0x65, 0x70, 0x5f, 0x73, 0x72, 0x63, 0x2f, 0x69, 0x6e, 0x63, 0x6c, 0x75, 0x64, 0x65, 0x2f, 0x63
        /*0036*/ 	.byte	0x75, 0x74, 0x65, 0x2f, 0x70, 0x6f, 0x69, 0x6e, 0x74, 0x65, 0x72, 0x5f, 0x66, 0x6c, 0x61, 0x67
        /*0046*/ 	.byte	0x67, 0x65, 0x64, 0x2e, 0x68, 0x70, 0x70, 0x00
	.type		$str$26,@object
	.size		$str$26,($str$25 - $str$26)
$str$26:
        /*004e*/ 	.byte	0x2f, 0x74, 0x6d, 0x70, 0x2f, 0x63, 0x75, 0x74, 0x6c, 0x61, 0x73, 0x73, 0x5f, 0x73, 0x77, 0x65
        /*005e*/ 	.byte	0x65, 0x70, 0x5f, 0x73, 0x72, 0x63, 0x2f, 0x69, 0x6e, 0x63, 0x6c, 0x75, 0x64, 0x65, 0x2f, 0x63
        /*006e*/ 	.byte	0x75, 0x74, 0x65, 0x2f, 0x61, 0x74, 0x6f, 0x6d, 0x2f, 0x63, 0x6f, 0x70, 0x79, 0x5f, 0x74, 0x72
        /*007e*/ 	.byte	0x61, 0x69, 0x74, 0x73, 0x5f, 0x73, 0x6d, 0x31, 0x30, 0x30, 0x2e, 0x68, 0x70, 0x70, 0x00
	.type		$str$25,@object
	.size		$str$25,(__unnamed_1 - $str$25)
$str$25:
        /*008d*/ 	.byte	0x28, 0x28, 0x75, 0x69, 0x6e, 0x74, 0x33, 0x32, 0x5f, 0x74, 0x28, 0x74, 0x68, 0x72, 0x65, 0x61
        /*009d*/ 	.byte	0x64, 0x49, 0x64, 0x78, 0x2e, 0x78, 0x29, 0x20, 0x2f, 0x20, 0x33, 0x32, 0x29, 0x20, 0x25, 0x20
        /*00ad*/ 	.byte	0x34, 0x29, 0x20, 0x3d, 0x3d, 0x20, 0x28, 0x28, 0x28, 0x74, 0x6d, 0x65, 0x6d, 0x5f, 0x61, 0x64
        /*00bd*/ 	.byte	0x64, 0x72, 0x20, 0x3e, 0x3e, 0x20, 0x31, 0x36, 0x29, 0x20, 0x2f, 0x20, 0x33, 0x32, 0x29, 0x20
        /*00cd*/ 	.byte	0x25, 0x20, 0x34, 0x29, 0x00
	.type		__unnamed_1,@object
	.size		__unnamed_1,(__unnamed_2 - __unnamed_1)
__unnamed_1:
        /*00d2*/ 	.byte	0x61, 0x75, 0x74, 0x6f, 0x20, 0x63, 0x75, 0x74, 0x65, 0x3a, 0x3a, 0x61, 0x73, 0x5f, 0x70, 0x6f
        /* <DEDUP_REMOVED lines=24> */
        /*0262*/ 	.byte	0x43, 0x3c, 0x38, 0x31, 0x39, 0x32, 0x3e, 0x3e, 0x3e, 0x3e, 0x5d, 0x00
	.type		__unnamed_2,@object
	.size		__unnamed_2,(.L_2 - __unnamed_2)
__unnamed_2:
        /* <DEDUP_REMOVED lines=42> */
        /*050e*/ 	.byte	0x3e, 0x3e, 0x3e, 0x3e, 0x5d, 0x00
.L_2:


//--------------------- .nv.shared._ZN7cutlass13device_kernelINS_4gemm6kernel13GemmUniversalIN4cute5tupleIJiiiiEEENS1_10collective13CollectiveMmaINS1_35MainloopSm100TmaUmmaWarpSpecializedILi5ELi2ELi4ENS5_IJNS4_1CILi1EEENSA_ILi2EEESB_EEEEENS5_IJNSA_ILi128EEENSA_ILi64EEESG_EEENS_12float_e4m3_tENS5_IJlSB_lEEESI_SJ_NS4_8TiledMMAINS4_8MMA_AtomIJNS4_10MMA_TraitsINS4_19SM100_MMA_F8F6F4_SSEJSI_SI_fSF_SG_NS4_17integral_constantINS4_4UMMA5MajorELSQ_0EEESR_NSO_INSP_7ScaleInELSS_0EEEST_EEEEEENS4_6LayoutINS5_IJSB_SB_SB_EEENS5_IJNSA_ILi0EEESY_SY_EEEEENS5_IJNS4_10UnderscoreES11_S11_EEEEENS4_23SM90_TMA_LOAD_MULTICASTENS4_14ComposedLayoutINS4_7SwizzleILi2ELi4ELi3EEENS4_18smem_ptr_flag_bitsILi8EEENSW_INS5_IJNSA_ILi8EEESG_EEENS5_IJSG_SB_EEEEEEEvNS4_8identityENS4_13SM90_TMA_LOADES1E_vS1F_EENS_8epilogue10collective18CollectiveEpilogueINS1I_23Sm100TmaWarpSpecializedILi1ELi1ELi64ELb0ELb0EEEJSH_NS5_IJNSW_ISF_SB_EENSW_ISG_SB_EEEEESI_SJ_SI_SJ_NS1I_6fusion15FusionCallbacksIS1M_NS1Q_17LinearCombinationISI_fSI_fLNS_15FloatRoundStyleE2EEESH_S1P_JEEENS4_5SM1004TMEM4LOAD26SM100_TMEM_LOAD_32dp32b64xES1G_S1E_NS4_39AutoVectorizingCopyWithAssumedAlignmentILi128EEENS4_14SM90_TMA_STOREES1E_S21_S21_EEEvvEEEEvNT_6ParamsE --------------------------
	.section	.nv.shared._ZN7cutlass13device_kernelINS_4gemm6kernel13GemmUniversalIN4cute5tupleIJiiiiEEENS1_10collective13CollectiveMmaINS1_35MainloopSm100TmaUmmaWarpSpecializedILi5ELi2ELi4ENS5_IJNS4_1CILi1EEENSA_ILi2EEESB_EEEEENS5_IJNSA_ILi128EEENSA_ILi64EEESG_EEENS_12float_e4m3_tENS5_IJlSB_lEEESI_SJ_NS4_8TiledMMAINS4_8MMA_AtomIJNS4_10MMA_TraitsINS4_19SM100_MMA_F8F6F4_SSEJSI_SI_fSF_SG_NS4_17integral_constantINS4_4UMMA5MajorELSQ_0EEESR_NSO_INSP_7ScaleInELSS_0EEEST_EEEEEENS4_6LayoutINS5_IJSB_SB_SB_EEENS5_IJNSA_ILi0EEESY_SY_EEEEENS5_IJNS4_10UnderscoreES11_S11_EEEEENS4_23SM90_TMA_LOAD_MULTICASTENS4_14ComposedLayoutINS4_7SwizzleILi2ELi4ELi3EEENS4_18smem_ptr_flag_bitsILi8EEENSW_INS5_IJNSA_ILi8EEESG_EEENS5_IJSG_SB_EEEEEEEvNS4_8identityENS4_13SM90_TMA_LOADES1E_vS1F_EENS_8epilogue10collective18CollectiveEpilogueINS1I_23Sm100TmaWarpSpecializedILi1ELi1ELi64ELb0ELb0EEEJSH_NS5_IJNSW_ISF_SB_EENSW_ISG_SB_EEEEESI_SJ_SI_SJ_NS1I_6fusion15FusionCallbacksIS1M_NS1Q_17LinearCombinationISI_fSI_fLNS_15FloatRoundStyleE2EEESH_S1P_JEEENS4_5SM1004TMEM4LOAD26SM100_TMEM_LOAD_32dp32b64xES1G_S1E_NS4_39AutoVectorizingCopyWithAssumedAlignmentILi128EEENS4_14SM90_TMA_STOREES1E_S21_S21_EEEvvEEEEvNT_6ParamsE,"aw",@nobits
	.sectionflags	@""
	.align	16
	.zero		1024


//--------------------- .nv.shared.reserved.0     --------------------------
	.section	.nv.shared.reserved.0,"aw",@nobits
	.weak		__nv_reservedSMEM_offset_0_alias
	.size		__nv_reservedSMEM_offset_0_alias, 0, 64
	.other		__nv_reservedSMEM_offset_0_alias,@"STO_CUDA_RESERVED_SHARED STV_DEFAULT"
__nv_reservedSMEM_offset_0_alias:
	.zero		0
.nv.shared.reserved.0:
	.zero		64
	.weak		__nv_reservedSMEM_tcgen05_partition
	.type		__nv_reservedSMEM_tcgen05_partition,@object
	.size		__nv_reservedSMEM_tcgen05_partition,(.L_0 - __nv_reservedSMEM_tcgen05_partition)
__nv_reservedSMEM_tcgen05_partition:
	.zero		32
.L_0:


//--------------------- .nv.global                --------------------------
	.section	.nv.global,"aw",@nobits
.nv.global:
	.type		_ZN39_INTERNAL_37960866_4_k_cu_d7de20c3_76864cute1_E,@object
	.size		_ZN39_INTERNAL_37960866_4_k_cu_d7de20c3_76864cute1_E,(_ZN39_INTERNAL_37960866_4_k_cu_d7de20c3_76864cuda3std3__45__cpo6cbeginE - _ZN39_INTERNAL_37960866_4_k_cu_d7de20c3_76864cute1_E)
_ZN39_INTERNAL_37960866_4_k_cu_d7de20c3_76864cute1_E:
	.zero		1
	.type		_ZN39_INTERNAL_37960866_4_k_cu_d7de20c3_76864cuda3std3__45__cpo6cbeginE,@object
	.size		_ZN39_INTERNAL_37960866_4_k_cu_d7de20c3_76864cuda3std3__45__cpo6cbeginE,(_ZN39_INTERNAL_37960866_4_k_cu_d7de20c3_76864cuda3std3__48in_placeE - _ZN39_INTERNAL_37960866_4_k_cu_d7de20c3_76864cuda3std3__45__cpo6cbeginE)
_ZN39_INTERNAL_37960866_4_k_cu_d7de20c3_76864cuda3std3__45__cpo6cbeginE:
	.zero		1
	.type		_ZN39_INTERNAL_37960866_4_k_cu_d7de20c3_76864cuda3std3__48in_placeE,@object
	.size		_ZN39_INTERNAL_37960866_4_k_cu_d7de20c3_76864cuda3std3__48in_placeE,(_ZN39_INTERNAL_37960866_4_k_cu_d7de20c3_76864cuda3std6ranges3__45__cpo9iter_moveE - _ZN39_INTERNAL_37960866_4_k_cu_d7de20c3_76864cuda3std3__48in_placeE)
_ZN39_INTERNAL_37960866_4_k_cu_d7de20c3_76864cuda3std3__48in_placeE:
	.zero		1
	.type		_ZN39_INTERNAL_37960866_4_k_cu_d7de20c3_76864cuda3std6ranges3__45__cpo9iter_moveE,@object
	.size		_ZN39_INTERNAL_37960866_4_k_cu_d7de20c3_76864cuda3std6ranges3__45__cpo9iter_moveE,(_ZN39_INTERNAL_37960866_4_k_cu_d7de20c3_76864cuda3std3__45__cpo5beginE - _ZN39_INTERNAL_37960866_4_k_cu_d7de20c3_76864cuda3std6ranges3__45__cpo9iter_moveE)
_ZN39_INTERNAL_37960866_4_k_cu_d7de20c3_76864cuda3std6ranges3__45__cpo9iter_moveE:
	.zero		1
	.type		_ZN39_INTERNAL_37960866_4_k_cu_d7de20c3_76864cuda3std3__45__cpo5beginE,@object
	.size		_ZN39_INTERNAL_37960866_4_k_cu_d7de20c3_76864cuda3std3__45__cpo5beginE,(_ZN39_INTERNAL_37960866_4_k_cu_d7de20c3_76864cuda3std3__441_GLOBAL__N__37960866_4_k_cu_d7de20c3_76866ignoreE - _ZN39_INTERNAL_37960866_4_k_cu_d7de20c3_76864cuda3std3__45__cpo5beginE)
_ZN39_INTERNAL_37960866_4_k_cu_d7de20c3_76864cuda3std3__45__cpo5beginE:
	.zero		1
	.type		_ZN39_INTERNAL_37960866_4_k_cu_d7de20c3_76864cuda3std3__441_GLOBAL__N__37960866_4_k_cu_d7de20c3_76866ignoreE,@object
	.size		_ZN39_INTERNAL_37960866_4_k_cu_d7de20c3_76864cuda3std3__441_GLOBAL__N__37960866_4_k_cu_d7de20c3_76866ignoreE,(_ZN39_INTERNAL_37960866_4_k_cu_d7de20c3_76864cute7productE - _ZN39_INTERNAL_37960866_4_k_cu_d7de20c3_76864cuda3std3__441_GLOBAL__N__37960866_4_k_cu_d7de20c3_76866ignoreE)
_ZN39_INTERNAL_37960866_4_k_cu_d7de20c3_76864cuda3std3__441_GLOBAL__N__37960866_4_k_cu_d7de20c3_76866ignoreE:
	.zero		1
	.type		_ZN39_INTERNAL_37960866_4_k_cu_d7de20c3_76864cute7productE,@object
	.size		_ZN39_INTERNAL_37960866_4_k_cu_d7de20c3_76864cute7productE,(_ZN39_INTERNAL_37960866_4_k_cu_d7de20c3_76864cuda3std3__45__cpo3endE - _ZN39_INTERNAL_37960866_4_k_cu_d7de20c3_76864cute7productE)
_ZN39_INTERNAL_37960866_4_k_cu_d7de20c3_76864cute7productE:
	.zero		1
	.type		_ZN39_INTERNAL_37960866_4_k_cu_d7de20c3_76864cuda3std3__45__cpo3endE,@object
	.size		_ZN39_INTERNAL_37960866_4_k_cu_d7de20c3_76864cuda3std3__45__cpo3endE,(_ZN39_INTERNAL_37960866_4_k_cu_d7de20c3_76864cuda3std3__419piecewise_constructE - _ZN39_INTERNAL_37960866_4_k_cu_d7de20c3_76864cuda3std3__45__cpo3endE)
_ZN39_INTERNAL_37960866_4_k_cu_d7de20c3_76864cuda3std3__45__cpo3endE:
	.zero		1
	.type		_ZN39_INTERNAL_37960866_4_k_cu_d7de20c3_76864cuda3std3__419piecewise_constructE,@object
	.size		_ZN39_INTERNAL_37960866_4_k_cu_d7de20c3_76864cuda3std3__419piecewise_constructE,(_ZN39_INTERNAL_37960866_4_k_cu_d7de20c3_76864cuda3std3__45__cpo4cendE - _ZN39_INTERNAL_37960866_4_k_cu_d7de20c3_76864cuda3std3__419piecewise_constructE)
_ZN39_INTERNAL_37960866_4_k_cu_d7de20c3_76864cuda3std3__419piecewise_constructE:
	.zero		1
	.type		_ZN39_INTERNAL_37960866_4_k_cu_d7de20c3_76864cuda3std3__45__cpo4cendE,@object
	.size		_ZN39_INTERNAL_37960866_4_k_cu_d7de20c3_76864cuda3std3__45__cpo4cendE,(_ZN39_INTERNAL_37960866_4_k_cu_d7de20c3_76864cuda3std6ranges3__45__cpo4swapE - _ZN39_INTERNAL_37960866_4_k_cu_d7de20c3_76864cuda3std3__45__cpo4cendE)
_ZN39_INTERNAL_37960866_4_k_cu_d7de20c3_76864cuda3std3__45__cpo4cendE:
	.zero		1
	.type		_ZN39_INTERNAL_37960866_4_k_cu_d7de20c3_76864cuda3std6ranges3__45__cpo4swapE,@object
	.size		_ZN39_INTERNAL_37960866_4_k_cu_d7de20c3_76864cuda3std6ranges3__45__cpo4swapE,(.L_10 - _ZN39_INTERNAL_37960866_4_k_cu_d7de20c3_76864cuda3std6ranges3__45__cpo4swapE)
_ZN39_INTERNAL_37960866_4_k_cu_d7de20c3_76864cuda3std6ranges3__45__cpo4swapE:
	.zero		1
.L_10:


//--------------------- .nv.constant0._ZN7cutlass13device_kernelINS_4gemm6kernel13GemmUniversalIN4cute5tupleIJiiiiEEENS1_10collective13CollectiveMmaINS1_35MainloopSm100TmaUmmaWarpSpecializedILi5ELi2ELi4ENS5_IJNS4_1CILi1EEENSA_ILi2EEESB_EEEEENS5_IJNSA_ILi128EEENSA_ILi64EEESG_EEENS_12float_e4m3_tENS5_IJlSB_lEEESI_SJ_NS4_8TiledMMAINS4_8MMA_AtomIJNS4_10MMA_TraitsINS4_19SM100_MMA_F8F6F4_SSEJSI_SI_fSF_SG_NS4_17integral_constantINS4_4UMMA5MajorELSQ_0EEESR_NSO_INSP_7ScaleInELSS_0EEEST_EEEEEENS4_6LayoutINS5_IJSB_SB_SB_EEENS5_IJNSA_ILi0EEESY_SY_EEEEENS5_IJNS4_10UnderscoreES11_S11_EEEEENS4_23SM90_TMA_LOAD_MULTICASTENS4_14ComposedLayoutINS4_7SwizzleILi2ELi4ELi3EEENS4_18smem_ptr_flag_bitsILi8EEENSW_INS5_IJNSA_ILi8EEESG_EEENS5_IJSG_SB_EEEEEEEvNS4_8identityENS4_13SM90_TMA_LOADES1E_vS1F_EENS_8epilogue10collective18CollectiveEpilogueINS1I_23Sm100TmaWarpSpecializedILi1ELi1ELi64ELb0ELb0EEEJSH_NS5_IJNSW_ISF_SB_EENSW_ISG_SB_EEEEESI_SJ_SI_SJ_NS1I_6fusion15FusionCallbacksIS1M_NS1Q_17LinearCombinationISI_fSI_fLNS_15FloatRoundStyleE2EEESH_S1P_JEEENS4_5SM1004TMEM4LOAD26SM100_TMEM_LOAD_32dp32b64xES1G_S1E_NS4_39AutoVectorizingCopyWithAssumedAlignmentILi128EEENS4_14SM90_TMA_STOREES1E_S21_S21_EEEvvEEEEvNT_6ParamsE --------------------------
	.section	.nv.constant0._ZN7cutlass13device_kernelINS_4gemm6kernel13GemmUniversalIN4cute5tupleIJiiiiEEENS1_10collective13CollectiveMmaINS1_35MainloopSm100TmaUmmaWarpSpecializedILi5ELi2ELi4ENS5_IJNS4_1CILi1EEENSA_ILi2EEESB_EEEEENS5_IJNSA_ILi128EEENSA_ILi64EEESG_EEENS_12float_e4m3_tENS5_IJlSB_lEEESI_SJ_NS4_8TiledMMAINS4_8MMA_AtomIJNS4_10MMA_TraitsINS4_19SM100_MMA_F8F6F4_SSEJSI_SI_fSF_SG_NS4_17integral_constantINS4_4UMMA5MajorELSQ_0EEESR_NSO_INSP_7ScaleInELSS_0EEEST_EEEEEENS4_6LayoutINS5_IJSB_SB_SB_EEENS5_IJNSA_ILi0EEESY_SY_EEEEENS5_IJNS4_10UnderscoreES11_S11_EEEEENS4_23SM90_TMA_LOAD_MULTICASTENS4_14ComposedLayoutINS4_7SwizzleILi2ELi4ELi3EEENS4_18smem_ptr_flag_bitsILi8EEENSW_INS5_IJNSA_ILi8EEESG_EEENS5_IJSG_SB_EEEEEEEvNS4_8identityENS4_13SM90_TMA_LOADES1E_vS1F_EENS_8epilogue10collective18CollectiveEpilogueINS1I_23Sm100TmaWarpSpecializedILi1ELi1ELi64ELb0ELb0EEEJSH_NS5_IJNSW_ISF_SB_EENSW_ISG_SB_EEEEESI_SJ_SI_SJ_NS1I_6fusion15FusionCallbacksIS1M_NS1Q_17LinearCombinationISI_fSI_fLNS_15FloatRoundStyleE2EEESH_S1P_JEEENS4_5SM1004TMEM4LOAD26SM100_TMEM_LOAD_32dp32b64xES1G_S1E_NS4_39AutoVectorizingCopyWithAssumedAlignmentILi128EEENS4_14SM90_TMA_STOREES1E_S21_S21_EEEvvEEEEvNT_6ParamsE,"a",@progbits
	.sectionflags	@""
	.align	4
.nv.constant0._ZN7cutlass13device_kernelINS_4gemm6kernel13GemmUniversalIN4cute5tupleIJiiiiEEENS1_10collective13CollectiveMmaINS1_35MainloopSm100TmaUmmaWarpSpecializedILi5ELi2ELi4ENS5_IJNS4_1CILi1EEENSA_ILi2EEESB_EEEEENS5_IJNSA_ILi128EEENSA_ILi64EEESG_EEENS_12float_e4m3_tENS5_IJlSB_lEEESI_SJ_NS4_8TiledMMAINS4_8MMA_AtomIJNS4_10MMA_TraitsINS4_19SM100_MMA_F8F6F4_SSEJSI_SI_fSF_SG_NS4_17integral_constantINS4_4UMMA5MajorELSQ_0EEESR_NSO_INSP_7ScaleInELSS_0EEEST_EEEEEENS4_6LayoutINS5_IJSB_SB_SB_EEENS5_IJNSA_ILi0EEESY_SY_EEEEENS5_IJNS4_10UnderscoreES11_S11_EEEEENS4_23SM90_TMA_LOAD_MULTICASTENS4_14ComposedLayoutINS4_7SwizzleILi2ELi4ELi3EEENS4_18smem_ptr_flag_bitsILi8EEENSW_INS5_IJNSA_ILi8EEESG_EEENS5_IJSG_SB_EEEEEEEvNS4_8identityENS4_13SM90_TMA_LOADES1E_vS1F_EENS_8epilogue10collective18CollectiveEpilogueINS1I_23Sm100TmaWarpSpecializedILi1ELi1ELi64ELb0ELb0EEEJSH_NS5_IJNSW_ISF_SB_EENSW_ISG_SB_EEEEESI_SJ_SI_SJ_NS1I_6fusion15FusionCallbacksIS1M_NS1Q_17LinearCombinationISI_fSI_fLNS_15FloatRoundStyleE2EEESH_S1P_JEEENS4_5SM1004TMEM4LOAD26SM100_TMEM_LOAD_32dp32b64xES1G_S1E_NS4_39AutoVectorizingCopyWithAssumedAlignmentILi128EEENS4_14SM90_TMA_STOREES1E_S21_S21_EEEvvEEEEvNT_6ParamsE:
	.zero		2944


//--------------------- SYMBOLS --------------------------

	.type		.nv.reservedSmem.offset0,@object
	.size		.nv.reservedSmem.offset0,0x4
	.type		.nv.reservedSmem.cap,@object
	.size		.nv.reservedSmem.cap,0x4
	.type		__assertfail,@function
